	.target	sm_103a

	.elftype	@"ET_EXEC"


//--------------------- .note.nv.tkinfo           --------------------------
	.section	.note.nv.tkinfo,"",@"SHT_NOTE"
	.sectionflags	@"SHF_NOTE_NV_TKINFO"
	.tkinfo
        /*0018*/ 	.word	0x00000002
        /*0030*/ 	.string	""
        /*0030*/ 	.string	"ptxas"
        /*0030*/ 	.string	"Cuda compilation tools, release 13.0, V13.0.88"
        /*0030*/ 	.string	"Build cuda_13.0.r13.0/compiler.36424714_0"
        /*0030*/ 	.string	"-arch sm_103a -m 64 "



//--------------------- .note.nv.cuinfo           --------------------------
	.section	.note.nv.cuinfo,"",@"SHT_NOTE"
	.sectionflags	@"SHF_NOTE_NV_CUINFO"
        /*0018*/ 	.short	0x0002
        /*001a*/ 	.short	0x0067
        /*001c*/ 	.short	0x0082
	.zero		2


//--------------------- .nv.info                  --------------------------
	.section	.nv.info,"",@"SHT_CUDA_INFO"
	.align	4


	//----- nvinfo : EIATTR_REGCOUNT
	.align		4
        /*0000*/ 	.byte	0x04, 0x2f
        /*0002*/ 	.short	(.L_29 - .L_28)
	.align		4
.L_28:
        /*0004*/ 	.word	index@(_Z7cleanupPfS_S_S_bi)
        /*0008*/ 	.word	0x0000000f


	//----- nvinfo : EIATTR_FRAME_SIZE
	.align		4
.L_29:
        /*000c*/ 	.byte	0x04, 0x11
        /*000e*/ 	.short	(.L_31 - .L_30)
	.align		4
.L_30:
        /*0010*/ 	.word	index@(_Z7cleanupPfS_S_S_bi)
        /*0014*/ 	.word	0x00000000


	//----- nvinfo : EIATTR_REGCOUNT
	.align		4
.L_31:
        /*0018*/ 	.byte	0x04, 0x2f
        /*001a*/ 	.short	(.L_33 - .L_32)
	.align		4
.L_32:
        /*001c*/ 	.word	index@(_Z10cleanup_v2PfS_S_S_biiff)
        /*0020*/ 	.word	0x00000010


	//----- nvinfo : EIATTR_FRAME_SIZE
	.align		4
.L_33:
        /*0024*/ 	.byte	0x04, 0x11
        /*0026*/ 	.short	(.L_35 - .L_34)
	.align		4
.L_34:
        /*0028*/ 	.word	index@(_Z10cleanup_v2PfS_S_S_biiff)
        /*002c*/ 	.word	0x00000000


	//----- nvinfo : EIATTR_REGCOUNT
	.align		4
.L_35:
        /*0030*/ 	.byte	0x04, 0x2f
        /*0032*/ 	.short	(.L_37 - .L_36)
	.align		4
.L_36:
        /*0034*/ 	.word	index@(_Z25multi_tensor_apply_kernelI18TensorListMetadataILi1EE13L2NormFunctorIfEJPfS4_biEEvlPViT_T0_DpT1_)
        /*0038*/ 	.word	0x00000016


	//----- nvinfo : EIATTR_FRAME_SIZE
	.align		4
.L_37:
        /*003c*/ 	.byte	0x04, 0x11
        /*003e*/ 	.short	(.L_39 - .L_38)
	.align		4
.L_38:
        /*0040*/ 	.word	index@(_Z25multi_tensor_apply_kernelI18TensorListMetadataILi1EE13L2NormFunctorIfEJPfS4_biEEvlPViT_T0_DpT1_)
        /*0044*/ 	.word	0x00000000


	//----- nvinfo : EIATTR_REGCOUNT
	.align		4
.L_39:
        /*0048*/ 	.byte	0x04, 0x2f
        /*004a*/ 	.short	(.L_41 - .L_40)
	.align		4
.L_40:
        /*004c*/ 	.word	index@(_Z25multi_tensor_apply_kernelI18TensorListMetadataILi1EE13L2NormFunctorIN3c104HalfEEJPfS6_biEEvlPViT_T0_DpT1_)
        /*0050*/ 	.word	0x0000001a


	//----- nvinfo : EIATTR_FRAME_SIZE
	.align		4
.L_41:
        /*0054*/ 	.byte	0x04, 0x11
        /*0056*/ 	.short	(.L_43 - .L_42)
	.align		4
.L_42:
        /*0058*/ 	.word	index@(_Z25multi_tensor_apply_kernelI18TensorListMetadataILi1EE13L2NormFunctorIN3c104HalfEEJPfS6_biEEvlPViT_T0_DpT1_)
        /*005c*/ 	.word	0x00000000


	//----- nvinfo : EIATTR_REGCOUNT
	.align		4
.L_43:
        /*0060*/ 	.byte	0x04, 0x2f
        /*0062*/ 	.short	(.L_45 - .L_44)
	.align		4
.L_44:
        /*0064*/ 	.word	index@(_Z25multi_tensor_apply_kernelI18TensorListMetadataILi1EE13L2NormFunctorIN3c108BFloat16EEJPfS6_biEEvlPViT_T0_DpT1_)
        /*0068*/ 	.word	0x0000001a


	//----- nvinfo : EIATTR_FRAME_SIZE
	.align		4
.L_45:
        /*006c*/ 	.byte	0x04, 0x11
        /*006e*/ 	.short	(.L_47 - .L_46)
	.align		4
.L_46:
        /*0070*/ 	.word	index@(_Z25multi_tensor_apply_kernelI18TensorListMetadataILi1EE13L2NormFunctorIN3c108BFloat16EEJPfS6_biEEvlPViT_T0_DpT1_)
        /*0074*/ 	.word	0x00000000


	//----- nvinfo : EIATTR_REGCOUNT
	.align		4
.L_47:
        /*0078*/ 	.byte	0x04, 0x2f
        /*007a*/ 	.short	(.L_49 - .L_48)
	.align		4
.L_48:
        /*007c*/ 	.word	index@(_Z25multi_tensor_apply_kernelI18TensorListMetadataILi1EE20UnscaleL2NormFunctorIfEJPfS4_S4_biEEvlPViT_T0_DpT1_)
        /*0080*/ 	.word	0x00000020


	//----- nvinfo : EIATTR_FRAME_SIZE
	.align		4
.L_49:
        /*0084*/ 	.byte	0x04, 0x11
        /*0086*/ 	.short	(.L_51 - .L_50)
	.align		4
.L_50:
        /*0088*/ 	.word	index@(_Z25multi_tensor_apply_kernelI18TensorListMetadataILi1EE20UnscaleL2NormFunctorIfEJPfS4_S4_biEEvlPViT_T0_DpT1_)
        /*008c*/ 	.word	0x00000000


	//----- nvinfo : EIATTR_REGCOUNT
	.align		4
.L_51:
        /*0090*/ 	.byte	0x04, 0x2f
        /*0092*/ 	.short	(.L_53 - .L_52)
	.align		4
.L_52:
        /*0094*/ 	.word	index@(_Z25multi_tensor_apply_kernelI18TensorListMetadataILi1EE20UnscaleL2NormFunctorIN3c104HalfEEJPfS6_S6_biEEvlPViT_T0_DpT1_)
        /*0098*/ 	.word	0x0000001f


	//----- nvinfo : EIATTR_FRAME_SIZE
	.align		4
.L_53:
        /*009c*/ 	.byte	0x04, 0x11
        /*009e*/ 	.short	(.L_55 - .L_54)
	.align		4
.L_54:
        /*00a0*/ 	.word	index@(_Z25multi_tensor_apply_kernelI18TensorListMetadataILi1EE20UnscaleL2NormFunctorIN3c104HalfEEJPfS6_S6_biEEvlPViT_T0_DpT1_)
        /*00a4*/ 	.word	0x00000000


	//----- nvinfo : EIATTR_REGCOUNT
	.align		4
.L_55:
        /*00a8*/ 	.byte	0x04, 0x2f
        /*00aa*/ 	.short	(.L_57 - .L_56)
	.align		4
.L_56:
        /*00ac*/ 	.word	index@(_Z25multi_tensor_apply_kernelI18TensorListMetadataILi1EE20UnscaleL2NormFunctorIN3c108BFloat16EEJPfS6_S6_biEEvlPViT_T0_DpT1_)
        /*00b0*/ 	.word	0x0000001f


	//----- nvinfo : EIATTR_FRAME_SIZE
	.align		4
.L_57:
        /*00b4*/ 	.byte	0x04, 0x11
        /*00b6*/ 	.short	(.L_59 - .L_58)
	.align		4
.L_58:
        /*00b8*/ 	.word	index@(_Z25multi_tensor_apply_kernelI18TensorListMetadataILi1EE20UnscaleL2NormFunctorIN3c108BFloat16EEJPfS6_S6_biEEvlPViT_T0_DpT1_)
        /*00bc*/ 	.word	0x00000000


	//----- nvinfo : EIATTR_REGCOUNT
	.align		4
.L_59:
        /*00c0*/ 	.byte	0x04, 0x2f
        /*00c2*/ 	.short	(.L_61 - .L_60)
	.align		4
.L_60:
        /*00c4*/ 	.word	index@(_Z25multi_tensor_apply_kernelI18TensorListMetadataILi1EE14MaxNormFunctorIfEJPfS4_biEEvlPViT_T0_DpT1_)
        /*00c8*/ 	.word	0x00000016


	//----- nvinfo : EIATTR_FRAME_SIZE
	.align		4
.L_61:
        /*00cc*/ 	.byte	0x04, 0x11
        /*00ce*/ 	.short	(.L_63 - .L_62)
	.align		4
.L_62:
        /*00d0*/ 	.word	index@(_Z25multi_tensor_apply_kernelI18TensorListMetadataILi1EE14MaxNormFunctorIfEJPfS4_biEEvlPViT_T0_DpT1_)
        /*00d4*/ 	.word	0x00000000


	//----- nvinfo : EIATTR_REGCOUNT
	.align		4
.L_63:
        /*00d8*/ 	.byte	0x04, 0x2f
        /*00da*/ 	.short	(.L_65 - .L_64)
	.align		4
.L_64:
        /*00dc*/ 	.word	index@(_Z25multi_tensor_apply_kernelI18TensorListMetadataILi1EE14MaxNormFunctorIN3c104HalfEEJPfS6_biEEvlPViT_T0_DpT1_)
        /*00e0*/ 	.word	0x0000001a


	//----- nvinfo : EIATTR_FRAME_SIZE
	.align		4
.L_65:
        /*00e4*/ 	.byte	0x04, 0x11
        /*00e6*/ 	.short	(.L_67 - .L_66)
	.align		4
.L_66:
        /*00e8*/ 	.word	index@(_Z25multi_tensor_apply_kernelI18TensorListMetadataILi1EE14MaxNormFunctorIN3c104HalfEEJPfS6_biEEvlPViT_T0_DpT1_)
        /*00ec*/ 	.word	0x00000000


	//----- nvinfo : EIATTR_MIN_STACK_SIZE
	.align		4
.L_67:
        /*00f0*/ 	.byte	0x04, 0x12
        /*00f2*/ 	.short	(.L_69 - .L_68)
	.align		4
.L_68:
        /*00f4*/ 	.word	index@(_Z25multi_tensor_apply_kernelI18TensorListMetadataILi1EE14MaxNormFunctorIN3c104HalfEEJPfS6_biEEvlPViT_T0_DpT1_)
        /*00f8*/ 	.word	0x00000000


	//----- nvinfo : EIATTR_MIN_STACK_SIZE
	.align		4
.L_69:
        /*00fc*/ 	.byte	0x04, 0x12
        /*00fe*/ 	.short	(.L_71 - .L_70)
	.align		4
.L_70:
        /*0100*/ 	.word	index@(_Z25multi_tensor_apply_kernelI18TensorListMetadataILi1EE14MaxNormFunctorIfEJPfS4_biEEvlPViT_T0_DpT1_)
        /*0104*/ 	.word	0x00000000


	//----- nvinfo : EIATTR_MIN_STACK_SIZE
	.align		4
.L_71:
        /*0108*/ 	.byte	0x04, 0x12
        /*010a*/ 	.short	(.L_73 - .L_72)
	.align		4
.L_72:
        /*010c*/ 	.word	index@(_Z25multi_tensor_apply_kernelI18TensorListMetadataILi1EE20UnscaleL2NormFunctorIN3c108BFloat16EEJPfS6_S6_biEEvlPViT_T0_DpT1_)
        /*0110*/ 	.word	0x00000000


	//----- nvinfo : EIATTR_MIN_STACK_SIZE
	.align		4
.L_73:
        /*0114*/ 	.byte	0x04, 0x12
        /*0116*/ 	.short	(.L_75 - .L_74)
	.align		4
.L_74:
        /*0118*/ 	.word	index@(_Z25multi_tensor_apply_kernelI18TensorListMetadataILi1EE20UnscaleL2NormFunctorIN3c104HalfEEJPfS6_S6_biEEvlPViT_T0_DpT1_)
        /*011c*/ 	.word	0x00000000


	//----- nvinfo : EIATTR_MIN_STACK_SIZE
	.align		4
.L_75:
        /*0120*/ 	.byte	0x04, 0x12
        /*0122*/ 	.short	(.L_77 - .L_76)
	.align		4
.L_76:
        /*0124*/ 	.word	index@(_Z25multi_tensor_apply_kernelI18TensorListMetadataILi1EE20UnscaleL2NormFunctorIfEJPfS4_S4_biEEvlPViT_T0_DpT1_)
        /*0128*/ 	.word	0x00000000


	//----- nvinfo : EIATTR_MIN_STACK_SIZE
	.align		4
.L_77:
        /*012c*/ 	.byte	0x04, 0x12
        /*012e*/ 	.short	(.L_79 - .L_78)
	.align		4
.L_78:
        /*0130*/ 	.word	index@(_Z25multi_tensor_apply_kernelI18TensorListMetadataILi1EE13L2NormFunctorIN3c108BFloat16EEJPfS6_biEEvlPViT_T0_DpT1_)
        /*0134*/ 	.word	0x00000000


	//----- nvinfo : EIATTR_MIN_STACK_SIZE
	.align		4
.L_79:
        /*0138*/ 	.byte	0x04, 0x12
        /*013a*/ 	.short	(.L_81 - .L_80)
	.align		4
.L_80:
        /*013c*/ 	.word	index@(_Z25multi_tensor_apply_kernelI18TensorListMetadataILi1EE13L2NormFunctorIN3c104HalfEEJPfS6_biEEvlPViT_T0_DpT1_)
        /*0140*/ 	.word	0x00000000


	//----- nvinfo : EIATTR_MIN_STACK_SIZE
	.align		4
.L_81:
        /*0144*/ 	.byte	0x04, 0x12
        /*0146*/ 	.short	(.L_83 - .L_82)
	.align		4
.L_82:
        /*0148*/ 	.word	index@(_Z25multi_tensor_apply_kernelI18TensorListMetadataILi1EE13L2NormFunctorIfEJPfS4_biEEvlPViT_T0_DpT1_)
        /*014c*/ 	.word	0x00000000


	//----- nvinfo : EIATTR_MIN_STACK_SIZE
	.align		4
.L_83:
        /*0150*/ 	.byte	0x04, 0x12
        /*0152*/ 	.short	(.L_85 - .L_84)
	.align		4
.L_84:
        /*0154*/ 	.word	index@(_Z10cleanup_v2PfS_S_S_biiff)
        /*0158*/ 	.word	0x00000000


	//----- nvinfo : EIATTR_MIN_STACK_SIZE
	.align		4
.L_85:
        /*015c*/ 	.byte	0x04, 0x12
        /*015e*/ 	.short	(.L_87 - .L_86)
	.align		4
.L_86:
        /*0160*/ 	.word	index@(_Z7cleanupPfS_S_S_bi)
        /*0164*/ 	.word	0x00000000
.L_87:


//--------------------- .nv.compat                --------------------------
	.section	.nv.compat,"",@"SHT_CUDA_COMPAT_INFO"
	.align	4
        /*0000*/ 	.byte	0x02, 0x09, 0x01, 0x00, 0x02, 0x02, 0x01, 0x00, 0x02, 0x05, 0x05, 0x00, 0x03, 0x07, 0x01, 0x01
        /*0010*/ 	.byte	0x02, 0x03, 0x00, 0x00, 0x02, 0x06, 0x01, 0x00, 0x04, 0x0b, 0x08, 0x00, 0x00, 0x00, 0x00, 0x00
        /*0020*/ 	.byte	0x00, 0x00, 0x00, 0x00


//--------------------- .nv.info._Z25multi_tensor_apply_kernelI18TensorListMetadataILi1EE14MaxNormFunctorIN3c104HalfEEJPfS6_biEEvlPViT_T0_DpT1_ --------------------------
	.section	.nv.info._Z25multi_tensor_apply_kernelI18TensorListMetadataILi1EE14MaxNormFunctorIN3c104HalfEEJPfS6_biEEvlPViT_T0_DpT1_,"",@"SHT_CUDA_INFO"
	.sectionflags	@""
	.align	4


	//----- nvinfo : EIATTR_CUDA_API_VERSION
	.align		4
        /*0000*/ 	.byte	0x04, 0x37
        /*0002*/ 	.short	(.L_89 - .L_88)
.L_88:
        /*0004*/ 	.word	0x00000082


	//----- nvinfo : EIATTR_KPARAM_INFO
	.align		4
.L_89:
        /*0008*/ 	.byte	0x04, 0x17
        /*000a*/ 	.short	(.L_91 - .L_90)
.L_90:
        /*000c*/ 	.word	0x00000000
        /*0010*/ 	.short	0x0007
        /*0012*/ 	.short	0x0d54
        /*0014*/ 	.byte	0x00, 0xf0, 0x11, 0x00


	//----- nvinfo : EIATTR_KPARAM_INFO
	.align		4
.L_91:
        /*0018*/ 	.byte	0x04, 0x17
        /*001a*/ 	.short	(.L_93 - .L_92)
.L_92:
        /*001c*/ 	.word	0x00000000
        /*0020*/ 	.short	0x0006
        /*0022*/ 	.short	0x0d50
        /*0024*/ 	.byte	0x00, 0xf0, 0x05, 0x00


	//----- nvinfo : EIATTR_KPARAM_INFO
	.align		4
.L_93:
        /*0028*/ 	.byte	0x04, 0x17
        /*002a*/ 	.short	(.L_95 - .L_94)
.L_94:
        /*002c*/ 	.word	0x00000000
        /*0030*/ 	.short	0x0005
        /*0032*/ 	.short	0x0d48
        /*0034*/ 	.byte	0x00, 0xf5, 0x21, 0x00


	//----- nvinfo : EIATTR_KPARAM_INFO
	.align		4
.L_95:
        /*0038*/ 	.byte	0x04, 0x17
        /*003a*/ 	.short	(.L_97 - .L_96)
.L_96:
        /*003c*/ 	.word	0x00000000
        /*0040*/ 	.short	0x0004
        /*0042*/ 	.short	0x0d40
        /*0044*/ 	.byte	0x00, 0xf5, 0x21, 0x00


	//----- nvinfo : EIATTR_KPARAM_INFO
	.align		4
.L_97:
        /*0048*/ 	.byte	0x04, 0x17
        /*004a*/ 	.short	(.L_99 - .L_98)
.L_98:
        /*004c*/ 	.word	0x00000000
        /*0050*/ 	.short	0x0003
        /*0052*/ 	.short	0x0d38
        /*0054*/ 	.byte	0x00, 0xf0, 0x05, 0x00


	//----- nvinfo : EIATTR_KPARAM_INFO
	.align		4
.L_99:
        /*0058*/ 	.byte	0x04, 0x17
        /*005a*/ 	.short	(.L_101 - .L_100)
.L_100:
        /*005c*/ 	.word	0x00000000
        /*0060*/ 	.short	0x0002
        /*0062*/ 	.short	0x0010
        /*0064*/ 	.byte	0x00, 0xf0, 0xa1, 0x34


	//----- nvinfo : EIATTR_KPARAM_INFO
	.align		4
.L_101:
        /*0068*/ 	.byte	0x04, 0x17
        /*006a*/ 	.short	(.L_103 - .L_102)
.L_102:
        /*006c*/ 	.word	0x00000000
        /*0070*/ 	.short	0x0001
        /*0072*/ 	.short	0x0008
        /*0074*/ 	.byte	0x00, 0xf5, 0x21, 0x00


	//----- nvinfo : EIATTR_KPARAM_INFO
	.align		4
.L_103:
        /*0078*/ 	.byte	0x04, 0x17
        /*007a*/ 	.short	(.L_105 - .L_104)
.L_104:
        /*007c*/ 	.word	0x00000000
        /*0080*/ 	.short	0x0000
        /*0082*/ 	.short	0x0000
        /*0084*/ 	.byte	0x00, 0xf0, 0x21, 0x00


	//----- nvinfo : EIATTR_SPARSE_MMA_MASK
	.align		4
.L_105:
        /*0088*/ 	.byte	0x03, 0x50
        /*008a*/ 	.short	0x0000


	//----- nvinfo : EIATTR_MAXREG_COUNT
	.align		4
        /*008c*/ 	.byte	0x03, 0x1b
        /*008e*/ 	.short	0x00ff


	//----- nvinfo : EIATTR_NUM_BARRIERS
	.align		4
        /*0090*/ 	.byte	0x02, 0x4c
        /*0092*/ 	.byte	0x01
	.zero		1


	//----- nvinfo : EIATTR_MERCURY_ISA_VERSION
	.align		4
        /*0094*/ 	.byte	0x03, 0x5f
        /*0096*/ 	.short	0x0101


	//----- nvinfo : EIATTR_COOP_GROUP_MASK_REGIDS
	.align		4
        /*0098*/ 	.byte	0x04, 0x29
        /*009a*/ 	.short	(.L_107 - .L_106)


	//   ....[0]....
.L_106:
        /*009c*/ 	.word	0xffffffff


	//   ....[1]....
        /*00a0*/ 	.word	0xffffffff


	//   ....[2]....
        /*00a4*/ 	.word	0xffffffff


	//   ....[3]....
        /*00a8*/ 	.word	0xffffffff


	//   ....[4]....
        /*00ac*/ 	.word	0xffffffff


	//   ....[5]....
        /*00b0*/ 	.word	0x0500000b


	//   ....[6]....
        /*00b4*/ 	.word	0x0500000b


	//   ....[7]....
        /*00b8*/ 	.word	0x0500000b


	//   ....[8]....
        /*00bc*/ 	.word	0x0500000b


	//   ....[9]....
        /*00c0*/ 	.word	0x0500000b


	//----- nvinfo : EIATTR_COOP_GROUP_INSTR_OFFSETS
	.align		4
.L_107:
        /*00c4*/ 	.byte	0x04, 0x28
        /*00c6*/ 	.short	(.L_109 - .L_108)


	//   ....[0]....
.L_108:
        /*00c8*/ 	.word	0x00000fb0


	//   ....[1]....
        /*00cc*/ 	.word	0x00000fd0


	//   ....[2]....
        /*00d0*/ 	.word	0x00000ff0


	//   ....[3]....
        /*00d4*/ 	.word	0x00001010


	//   ....[4]....
        /*00d8*/ 	.word	0x00001030


	//   ....[5]....
        /*00dc*/ 	.word	0x00001210


	//   ....[6]....
        /*00e0*/ 	.word	0x00001280


	//   ....[7]....
        /*00e4*/ 	.word	0x000012f0


	//   ....[8]....
        /*00e8*/ 	.word	0x00001360


	//   ....[9]....
        /*00ec*/ 	.word	0x000013d0


	//----- nvinfo : EIATTR_VRC_CTA_INIT_COUNT
	.align		4
.L_109:
        /*00f0*/ 	.byte	0x02, 0x4a
	.zero		1
	.zero		1


	//----- nvinfo : EIATTR_EXIT_INSTR_OFFSETS
	.align		4
        /*00f4*/ 	.byte	0x04, 0x1c
        /*00f6*/ 	.short	(.L_111 - .L_110)


	//   ....[0]....
.L_110:
        /*00f8*/ 	.word	0x00001070


	//   ....[1]....
        /*00fc*/ 	.word	0x00001140


	//   ....[2]....
        /*0100*/ 	.word	0x000011c0


	//----- nvinfo : EIATTR_CRS_STACK_SIZE
	.align		4
.L_111:
        /*0104*/ 	.byte	0x04, 0x1e
        /*0106*/ 	.short	(.L_113 - .L_112)
.L_112:
        /*0108*/ 	.word	0x00000000


	//----- nvinfo : EIATTR_CBANK_PARAM_SIZE
	.align		4
.L_113:
        /*010c*/ 	.byte	0x03, 0x19
        /*010e*/ 	.short	0x0d58


	//----- nvinfo : EIATTR_PARAM_CBANK
	.align		4
        /*0110*/ 	.byte	0x04, 0x0a
        /*0112*/ 	.short	(.L_115 - .L_114)
	.align		4
.L_114:
        /*0114*/ 	.word	index@(.nv.constant0._Z25multi_tensor_apply_kernelI18TensorListMetadataILi1EE14MaxNormFunctorIN3c104HalfEEJPfS6_biEEvlPViT_T0_DpT1_)
        /*0118*/ 	.short	0x0380
        /*011a*/ 	.short	0x0d58


	//----- nvinfo : EIATTR_SW_WAR
	.align		4
.L_115:
        /*011c*/ 	.byte	0x04, 0x36
        /*011e*/ 	.short	(.L_117 - .L_116)
.L_116:
        /*0120*/ 	.word	0x00000008
.L_117:


//--------------------- .nv.info._Z25multi_tensor_apply_kernelI18TensorListMetadataILi1EE14MaxNormFunctorIfEJPfS4_biEEvlPViT_T0_DpT1_ --------------------------
	.section	.nv.info._Z25multi_tensor_apply_kernelI18TensorListMetadataILi1EE14MaxNormFunctorIfEJPfS4_biEEvlPViT_T0_DpT1_,"",@"SHT_CUDA_INFO"
	.sectionflags	@""
	.align	4


	//----- nvinfo : EIATTR_CUDA_API_VERSION
	.align		4
        /*0000*/ 	.byte	0x04, 0x37
        /*0002*/ 	.short	(.L_119 - .L_118)
.L_118:
        /*0004*/ 	.word	0x00000082


	//----- nvinfo : EIATTR_KPARAM_INFO
	.align		4
.L_119:
        /*0008*/ 	.byte	0x04, 0x17
        /*000a*/ 	.short	(.L_121 - .L_120)
.L_120:
        /*000c*/ 	.word	0x00000000
        /*0010*/ 	.short	0x0007
        /*0012*/ 	.short	0x0d54
        /*0014*/ 	.byte	0x00, 0xf0, 0x11, 0x00


	//----- nvinfo : EIATTR_KPARAM_INFO
	.align		4
.L_121:
        /*0018*/ 	.byte	0x04, 0x17
        /*001a*/ 	.short	(.L_123 - .L_122)
.L_122:
        /*001c*/ 	.word	0x00000000
        /*0020*/ 	.short	0x0006
        /*0022*/ 	.short	0x0d50
        /*0024*/ 	.byte	0x00, 0xf0, 0x05, 0x00


	//----- nvinfo : EIATTR_KPARAM_INFO
	.align		4
.L_123:
        /*0028*/ 	.byte	0x04, 0x17
        /*002a*/ 	.short	(.L_125 - .L_124)
.L_124:
        /*002c*/ 	.word	0x00000000
        /*0030*/ 	.short	0x0005
        /*0032*/ 	.short	0x0d48
        /*0034*/ 	.byte	0x00, 0xf5, 0x21, 0x00


	//----- nvinfo : EIATTR_KPARAM_INFO
	.align		4
.L_125:
        /*0038*/ 	.byte	0x04, 0x17
        /*003a*/ 	.short	(.L_127 - .L_126)
.L_126:
        /*003c*/ 	.word	0x00000000
        /*0040*/ 	.short	0x0004
        /*0042*/ 	.short	0x0d40
        /*0044*/ 	.byte	0x00, 0xf5, 0x21, 0x00


	//----- nvinfo : EIATTR_KPARAM_INFO
	.align		4
.L_127:
        /*0048*/ 	.byte	0x04, 0x17
        /*004a*/ 	.short	(.L_129 - .L_128)
.L_128:
        /*004c*/ 	.word	0x00000000
        /*0050*/ 	.short	0x0003
        /*0052*/ 	.short	0x0d38
        /*0054*/ 	.byte	0x00, 0xf0, 0x05, 0x00


	//----- nvinfo : EIATTR_KPARAM_INFO
	.align		4
.L_129:
        /*0058*/ 	.byte	0x04, 0x17
        /*005a*/ 	.short	(.L_131 - .L_130)
.L_130:
        /*005c*/ 	.word	0x00000000
        /*0060*/ 	.short	0x0002
        /*0062*/ 	.short	0x0010
        /*0064*/ 	.byte	0x00, 0xf0, 0xa1, 0x34


	//----- nvinfo : EIATTR_KPARAM_INFO
	.align		4
.L_131:
        /*0068*/ 	.byte	0x04, 0x17
        /*006a*/ 	.short	(.L_133 - .L_132)
.L_132:
        /*006c*/ 	.word	0x00000000
        /*0070*/ 	.short	0x0001
        /*0072*/ 	.short	0x0008
        /*0074*/ 	.byte	0x00, 0xf5, 0x21, 0x00


	//----- nvinfo : EIATTR_KPARAM_INFO
	.align		4
.L_133:
        /*0078*/ 	.byte	0x04, 0x17
        /*007a*/ 	.short	(.L_135 - .L_134)
.L_134:
        /*007c*/ 	.word	0x00000000
        /*0080*/ 	.short	0x0000
        /*0082*/ 	.short	0x0000
        /*0084*/ 	.byte	0x00, 0xf0, 0x21, 0x00


	//----- nvinfo : EIATTR_SPARSE_MMA_MASK
	.align		4
.L_135:
        /*0088*/ 	.byte	0x03, 0x50
        /*008a*/ 	.short	0x0000


	//----- nvinfo : EIATTR_MAXREG_COUNT
	.align		4
        /*008c*/ 	.byte	0x03, 0x1b
        /*008e*/ 	.short	0x00ff


	//----- nvinfo : EIATTR_NUM_BARRIERS
	.align		4
        /*0090*/ 	.byte	0x02, 0x4c
        /*0092*/ 	.byte	0x01
	.zero		1


	//----- nvinfo : EIATTR_MERCURY_ISA_VERSION
	.align		4
        /*0094*/ 	.byte	0x03, 0x5f
        /*0096*/ 	.short	0x0101


	//----- nvinfo : EIATTR_COOP_GROUP_MASK_REGIDS
	.align		4
        /*0098*/ 	.byte	0x04, 0x29
        /*009a*/ 	.short	(.L_137 - .L_136)


	//   ....[0]....
.L_136:
        /*009c*/ 	.word	0xffffffff


	//   ....[1]....
        /*00a0*/ 	.word	0xffffffff


	//   ....[2]....
        /*00a4*/ 	.word	0xffffffff


	//   ....[3]....
        /*00a8*/ 	.word	0xffffffff


	//   ....[4]....
        /*00ac*/ 	.word	0xffffffff


	//   ....[5]....
        /*00b0*/ 	.word	0x0500000b


	//   ....[6]....
        /*00b4*/ 	.word	0x0500000b


	//   ....[7]....
        /*00b8*/ 	.word	0x0500000b


	//   ....[8]....
        /*00bc*/ 	.word	0x0500000b


	//   ....[9]....
        /*00c0*/ 	.word	0x0500000b


	//----- nvinfo : EIATTR_COOP_GROUP_INSTR_OFFSETS
	.align		4
.L_137:
        /*00c4*/ 	.byte	0x04, 0x28
        /*00c6*/ 	.short	(.L_139 - .L_138)


	//   ....[0]....
.L_138:
        /*00c8*/ 	.word	0x00000f10


	//   ....[1]....
        /*00cc*/ 	.word	0x00000f30


	//   ....[2]....
        /*00d0*/ 	.word	0x00000f50


	//   ....[3]....
        /*00d4*/ 	.word	0x00000f70


	//   ....[4]....
        /*00d8*/ 	.word	0x00000f90


	//   ....[5]....
        /*00dc*/ 	.word	0x00001170


	//   ....[6]....
        /*00e0*/ 	.word	0x000011e0


	//   ....[7]....
        /*00e4*/ 	.word	0x00001250


	//   ....[8]....
        /*00e8*/ 	.word	0x000012c0


	//   ....[9]....
        /*00ec*/ 	.word	0x00001330


	//----- nvinfo : EIATTR_VRC_CTA_INIT_COUNT
	.align		4
.L_139:
        /*00f0*/ 	.byte	0x02, 0x4a
	.zero		1
	.zero		1


	//----- nvinfo : EIATTR_EXIT_INSTR_OFFSETS
	.align		4
        /*00f4*/ 	.byte	0x04, 0x1c
        /*00f6*/ 	.short	(.L_141 - .L_140)


	//   ....[0]....
.L_140:
        /*00f8*/ 	.word	0x00000fd0


	//   ....[1]....
        /*00fc*/ 	.word	0x000010a0


	//   ....[2]....
        /*0100*/ 	.word	0x00001120


	//----- nvinfo : EIATTR_CRS_STACK_SIZE
	.align		4
.L_141:
        /*0104*/ 	.byte	0x04, 0x1e
        /*0106*/ 	.short	(.L_143 - .L_142)
.L_142:
        /*0108*/ 	.word	0x00000000


	//----- nvinfo : EIATTR_CBANK_PARAM_SIZE
	.align		4
.L_143:
        /*010c*/ 	.byte	0x03, 0x19
        /*010e*/ 	.short	0x0d58


	//----- nvinfo : EIATTR_PARAM_CBANK
	.align		4
        /*0110*/ 	.byte	0x04, 0x0a
        /*0112*/ 	.short	(.L_145 - .L_144)
	.align		4
.L_144:
        /*0114*/ 	.word	index@(.nv.constant0._Z25multi_tensor_apply_kernelI18TensorListMetadataILi1EE14MaxNormFunctorIfEJPfS4_biEEvlPViT_T0_DpT1_)
        /*0118*/ 	.short	0x0380
        /*011a*/ 	.short	0x0d58


	//----- nvinfo : EIATTR_SW_WAR
	.align		4
.L_145:
        /*011c*/ 	.byte	0x04, 0x36
        /*011e*/ 	.short	(.L_147 - .L_146)
.L_146:
        /*0120*/ 	.word	0x00000008
.L_147:


//--------------------- .nv.info._Z25multi_tensor_apply_kernelI18TensorListMetadataILi1EE20UnscaleL2NormFunctorIN3c108BFloat16EEJPfS6_S6_biEEvlPViT_T0_DpT1_ --------------------------
	.section	.nv.info._Z25multi_tensor_apply_kernelI18TensorListMetadataILi1EE20UnscaleL2NormFunctorIN3c108BFloat16EEJPfS6_S6_biEEvlPViT_T0_DpT1_,"",@"SHT_CUDA_INFO"
	.sectionflags	@""
	.align	4


	//----- nvinfo : EIATTR_CUDA_API_VERSION
	.align		4
        /*0000*/ 	.byte	0x04, 0x37
        /*0002*/ 	.short	(.L_149 - .L_148)
.L_148:
        /*0004*/ 	.word	0x00000082


	//----- nvinfo : EIATTR_KPARAM_INFO
	.align		4
.L_149:
        /*0008*/ 	.byte	0x04, 0x17
        /*000a*/ 	.short	(.L_151 - .L_150)
.L_150:
        /*000c*/ 	.word	0x00000000
        /*0010*/ 	.short	0x0008
        /*0012*/ 	.short	0x0d5c
        /*0014*/ 	.byte	0x00, 0xf0, 0x11, 0x00


	//----- nvinfo : EIATTR_KPARAM_INFO
	.align		4
.L_151:
        /*0018*/ 	.byte	0x04, 0x17
        /*001a*/ 	.short	(.L_153 - .L_152)
.L_152:
        /*001c*/ 	.word	0x00000000
        /*0020*/ 	.short	0x0007
        /*0022*/ 	.short	0x0d58
        /*0024*/ 	.byte	0x00, 0xf0, 0x05, 0x00


	//----- nvinfo : EIATTR_KPARAM_INFO
	.align		4
.L_153:
        /*0028*/ 	.byte	0x04, 0x17
        /*002a*/ 	.short	(.L_155 - .L_154)
.L_154:
        /*002c*/ 	.word	0x00000000
        /*0030*/ 	.short	0x0006
        /*0032*/ 	.short	0x0d50
        /*0034*/ 	.byte	0x00, 0xf5, 0x21, 0x00


	//----- nvinfo : EIATTR_KPARAM_INFO
	.align		4
.L_155:
        /*0038*/ 	.byte	0x04, 0x17
        /*003a*/ 	.short	(.L_157 - .L_156)
.L_156:
        /*003c*/ 	.word	0x00000000
        /*0040*/ 	.short	0x0005
        /*0042*/ 	.short	0x0d48
        /*0044*/ 	.byte	0x00, 0xf5, 0x21, 0x00


	//----- nvinfo : EIATTR_KPARAM_INFO
	.align		4
.L_157:
        /*0048*/ 	.byte	0x04, 0x17
        /*004a*/ 	.short	(.L_159 - .L_158)
.L_158:
        /*004c*/ 	.word	0x00000000
        /*0050*/ 	.short	0x0004
        /*0052*/ 	.short	0x0d40
        /*0054*/ 	.byte	0x00, 0xf5, 0x21, 0x00


	//----- nvinfo : EIATTR_KPARAM_INFO
	.align		4
.L_159:
        /*0058*/ 	.byte	0x04, 0x17
        /*005a*/ 	.short	(.L_161 - .L_160)
.L_160:
        /*005c*/ 	.word	0x00000000
        /*0060*/ 	.short	0x0003
        /*0062*/ 	.short	0x0d38
        /*0064*/ 	.byte	0x00, 0xf0, 0x05, 0x00


	//----- nvinfo : EIATTR_KPARAM_INFO
	.align		4
.L_161:
        /*0068*/ 	.byte	0x04, 0x17
        /*006a*/ 	.short	(.L_163 - .L_162)
.L_162:
        /*006c*/ 	.word	0x00000000
        /*0070*/ 	.short	0x0002
        /*0072*/ 	.short	0x0010
        /*0074*/ 	.byte	0x00, 0xf0, 0xa1, 0x34


	//----- nvinfo : EIATTR_KPARAM_INFO
	.align		4
.L_163:
        /*0078*/ 	.byte	0x04, 0x17
        /*007a*/ 	.short	(.L_165 - .L_164)
.L_164:
        /*007c*/ 	.word	0x00000000
        /*0080*/ 	.short	0x0001
        /*0082*/ 	.short	0x0008
        /*0084*/ 	.byte	0x00, 0xf5, 0x21, 0x00


	//----- nvinfo : EIATTR_KPARAM_INFO
	.align		4
.L_165:
        /*0088*/ 	.byte	0x04, 0x17
        /*008a*/ 	.short	(.L_167 - .L_166)
.L_166:
        /*008c*/ 	.word	0x00000000
        /*0090*/ 	.short	0x0000
        /*0092*/ 	.short	0x0000
        /*0094*/ 	.byte	0x00, 0xf0, 0x21, 0x00


	//----- nvinfo : EIATTR_SPARSE_MMA_MASK
	.align		4
.L_167:
        /*0098*/ 	.byte	0x03, 0x50
        /*009a*/ 	.short	0x0000


	//----- nvinfo : EIATTR_MAXREG_COUNT
	.align		4
        /*009c*/ 	.byte	0x03, 0x1b
        /*009e*/ 	.short	0x00ff


	//----- nvinfo : EIATTR_NUM_BARRIERS
	.align		4
        /*00a0*/ 	.byte	0x02, 0x4c
        /*00a2*/ 	.byte	0x01
	.zero		1


	//----- nvinfo : EIATTR_MERCURY_ISA_VERSION
	.align		4
        /*00a4*/ 	.byte	0x03, 0x5f
        /*00a6*/ 	.short	0x0101


	//----- nvinfo : EIATTR_COOP_GROUP_MASK_REGIDS
	.align		4
        /*00a8*/ 	.byte	0x04, 0x29
        /*00aa*/ 	.short	(.L_169 - .L_168)


	//   ....[0]....
.L_168:
        /*00ac*/ 	.word	0xffffffff


	//   ....[1]....
        /*00b0*/ 	.word	0xffffffff


	//   ....[2]....
        /*00b4*/ 	.word	0xffffffff


	//   ....[3]....
        /*00b8*/ 	.word	0xffffffff


	//   ....[4]....
        /*00bc*/ 	.word	0xffffffff


	//   ....[5]....
        /*00c0*/ 	.word	0x05000007


	//   ....[6]....
        /*00c4*/ 	.word	0x05000007


	//   ....[7]....
        /*00c8*/ 	.word	0x05000007


	//   ....[8]....
        /*00cc*/ 	.word	0x05000007


	//   ....[9]....
        /*00d0*/ 	.word	0x05000007


	//----- nvinfo : EIATTR_COOP_GROUP_INSTR_OFFSETS
	.align		4
.L_169:
        /*00d4*/ 	.byte	0x04, 0x28
        /*00d6*/ 	.short	(.L_171 - .L_170)


	//   ....[0]....
.L_170:
        /*00d8*/ 	.word	0x000010f0


	//   ....[1]....
        /*00dc*/ 	.word	0x00001110


	//   ....[2]....
        /*00e0*/ 	.word	0x00001130


	//   ....[3]....
        /*00e4*/ 	.word	0x00001150


	//   ....[4]....
        /*00e8*/ 	.word	0x00001170


	//   ....[5]....
        /*00ec*/ 	.word	0x00001370


	//   ....[6]....
        /*00f0*/ 	.word	0x000013e0


	//   ....[7]....
        /*00f4*/ 	.word	0x00001450


	//   ....[8]....
        /*00f8*/ 	.word	0x000014c0


	//   ....[9]....
        /*00fc*/ 	.word	0x00001530


	//----- nvinfo : EIATTR_VRC_CTA_INIT_COUNT
	.align		4
.L_171:
        /*0100*/ 	.byte	0x02, 0x4a
	.zero		1
	.zero		1


	//----- nvinfo : EIATTR_EXIT_INSTR_OFFSETS
	.align		4
        /*0104*/ 	.byte	0x04, 0x1c
        /*0106*/ 	.short	(.L_173 - .L_172)


	//   ....[0]....
.L_172:
        /*0108*/ 	.word	0x000011c0


	//   ....[1]....
        /*010c*/ 	.word	0x00001290


	//   ....[2]....
        /*0110*/ 	.word	0x00001310


	//----- nvinfo : EIATTR_CRS_STACK_SIZE
	.align		4
.L_173:
        /*0114*/ 	.byte	0x04, 0x1e
        /*0116*/ 	.short	(.L_175 - .L_174)
.L_174:
        /*0118*/ 	.word	0x00000000


	//----- nvinfo : EIATTR_CBANK_PARAM_SIZE
	.align		4
.L_175:
        /*011c*/ 	.byte	0x03, 0x19
        /*011e*/ 	.short	0x0d60


	//----- nvinfo : EIATTR_PARAM_CBANK
	.align		4
        /*0120*/ 	.byte	0x04, 0x0a
        /*0122*/ 	.short	(.L_177 - .L_176)
	.align		4
.L_176:
        /*0124*/ 	.word	index@(.nv.constant0._Z25multi_tensor_apply_kernelI18TensorListMetadataILi1EE20UnscaleL2NormFunctorIN3c108BFloat16EEJPfS6_S6_biEEvlPViT_T0_DpT1_)
        /*0128*/ 	.short	0x0380
        /*012a*/ 	.short	0x0d60


	//----- nvinfo : EIATTR_SW_WAR
	.align		4
.L_177:
        /*012c*/ 	.byte	0x04, 0x36
        /*012e*/ 	.short	(.L_179 - .L_178)
.L_178:
        /*0130*/ 	.word	0x00000008
.L_179:


//--------------------- .nv.info._Z25multi_tensor_apply_kernelI18TensorListMetadataILi1EE20UnscaleL2NormFunctorIN3c104HalfEEJPfS6_S6_biEEvlPViT_T0_DpT1_ --------------------------
	.section	.nv.info._Z25multi_tensor_apply_kernelI18TensorListMetadataILi1EE20UnscaleL2NormFunctorIN3c104HalfEEJPfS6_S6_biEEvlPViT_T0_DpT1_,"",@"SHT_CUDA_INFO"
	.sectionflags	@""
	.align	4


	//----- nvinfo : EIATTR_CUDA_API_VERSION
	.align		4
        /*0000*/ 	.byte	0x04, 0x37
        /*0002*/ 	.short	(.L_181 - .L_180)
.L_180:
        /*0004*/ 	.word	0x00000082


	//----- nvinfo : EIATTR_KPARAM_INFO
	.align		4
.L_181:
        /*0008*/ 	.byte	0x04, 0x17
        /*000a*/ 	.short	(.L_183 - .L_182)
.L_182:
        /*000c*/ 	.word	0x00000000
        /*0010*/ 	.short	0x0008
        /*0012*/ 	.short	0x0d5c
        /*0014*/ 	.byte	0x00, 0xf0, 0x11, 0x00


	//----- nvinfo : EIATTR_KPARAM_INFO
	.align		4
.L_183:
        /*0018*/ 	.byte	0x04, 0x17
        /*001a*/ 	.short	(.L_185 - .L_184)
.L_184:
        /*001c*/ 	.word	0x00000000
        /*0020*/ 	.short	0x0007
        /*0022*/ 	.short	0x0d58
        /*0024*/ 	.byte	0x00, 0xf0, 0x05, 0x00


	//----- nvinfo : EIATTR_KPARAM_INFO
	.align		4
.L_185:
        /*0028*/ 	.byte	0x04, 0x17
        /*002a*/ 	.short	(.L_187 - .L_186)
.L_186:
        /*002c*/ 	.word	0x00000000
        /*0030*/ 	.short	0x0006
        /*0032*/ 	.short	0x0d50
        /*0034*/ 	.byte	0x00, 0xf5, 0x21, 0x00


	//----- nvinfo : EIATTR_KPARAM_INFO
	.align		4
.L_187:
        /*0038*/ 	.byte	0x04, 0x17
        /*003a*/ 	.short	(.L_189 - .L_188)
.L_188:
        /*003c*/ 	.word	0x00000000
        /*0040*/ 	.short	0x0005
        /*0042*/ 	.short	0x0d48
        /*0044*/ 	.byte	0x00, 0xf5, 0x21, 0x00


	//----- nvinfo : EIATTR_KPARAM_INFO
	.align		4
.L_189:
        /*0048*/ 	.byte	0x04, 0x17
        /*004a*/ 	.short	(.L_191 - .L_190)
.L_190:
        /*004c*/ 	.word	0x00000000
        /*0050*/ 	.short	0x0004
        /*0052*/ 	.short	0x0d40
        /*0054*/ 	.byte	0x00, 0xf5, 0x21, 0x00


	//----- nvinfo : EIATTR_KPARAM_INFO
	.align		4
.L_191:
        /*0058*/ 	.byte	0x04, 0x17
        /*005a*/ 	.short	(.L_193 - .L_192)
.L_192:
        /*005c*/ 	.word	0x00000000
        /*0060*/ 	.short	0x0003
        /*0062*/ 	.short	0x0d38
        /*0064*/ 	.byte	0x00, 0xf0, 0x05, 0x00


	//----- nvinfo : EIATTR_KPARAM_INFO
	.align		4
.L_193:
        /*0068*/ 	.byte	0x04, 0x17
        /*006a*/ 	.short	(.L_195 - .L_194)
.L_194:
        /*006c*/ 	.word	0x00000000
        /*0070*/ 	.short	0x0002
        /*0072*/ 	.short	0x0010
        /*0074*/ 	.byte	0x00, 0xf0, 0xa1, 0x34


	//----- nvinfo : EIATTR_KPARAM_INFO
	.align		4
.L_195:
        /*0078*/ 	.byte	0x04, 0x17
        /*007a*/ 	.short	(.L_197 - .L_196)
.L_196:
        /*007c*/ 	.word	0x00000000
        /*0080*/ 	.short	0x0001
        /*0082*/ 	.short	0x0008
        /*0084*/ 	.byte	0x00, 0xf5, 0x21, 0x00


	//----- nvinfo : EIATTR_KPARAM_INFO
	.align		4
.L_197:
        /*0088*/ 	.byte	0x04, 0x17
        /*008a*/ 	.short	(.L_199 - .L_198)
.L_198:
        /*008c*/ 	.word	0x00000000
        /*0090*/ 	.short	0x0000
        /*0092*/ 	.short	0x0000
        /*0094*/ 	.byte	0x00, 0xf0, 0x21, 0x00


	//----- nvinfo : EIATTR_SPARSE_MMA_MASK
	.align		4
.L_199:
        /*0098*/ 	.byte	0x03, 0x50
        /*009a*/ 	.short	0x0000


	//----- nvinfo : EIATTR_MAXREG_COUNT
	.align		4
        /*009c*/ 	.byte	0x03, 0x1b
        /*009e*/ 	.short	0x00ff


	//----- nvinfo : EIATTR_NUM_BARRIERS
	.align		4
        /*00a0*/ 	.byte	0x02, 0x4c
        /*00a2*/ 	.byte	0x01
	.zero		1


	//----- nvinfo : EIATTR_MERCURY_ISA_VERSION
	.align		4
        /*00a4*/ 	.byte	0x03, 0x5f
        /*00a6*/ 	.short	0x0101


	//----- nvinfo : EIATTR_COOP_GROUP_MASK_REGIDS
	.align		4
        /*00a8*/ 	.byte	0x04, 0x29
        /*00aa*/ 	.short	(.L_201 - .L_200)


	//   ....[0]....
.L_200:
        /*00ac*/ 	.word	0xffffffff


	//   ....[1]....
        /*00b0*/ 	.word	0xffffffff


	//   ....[2]....
        /*00b4*/ 	.word	0xffffffff


	//   ....[3]....
        /*00b8*/ 	.word	0xffffffff


	//   ....[4]....
        /*00bc*/ 	.word	0xffffffff


	//   ....[5]....
        /*00c0*/ 	.word	0x05000007


	//   ....[6]....
        /*00c4*/ 	.word	0x05000007


	//   ....[7]....
        /*00c8*/ 	.word	0x05000007


	//   ....[8]....
        /*00cc*/ 	.word	0x05000007


	//   ....[9]....
        /*00d0*/ 	.word	0x05000007


	//----- nvinfo : EIATTR_COOP_GROUP_INSTR_OFFSETS
	.align		4
.L_201:
        /*00d4*/ 	.byte	0x04, 0x28
        /*00d6*/ 	.short	(.L_203 - .L_202)


	//   ....[0]....
.L_202:
        /*00d8*/ 	.word	0x000010f0


	//   ....[1]....
        /*00dc*/ 	.word	0x00001110


	//   ....[2]....
        /*00e0*/ 	.word	0x00001130


	//   ....[3]....
        /*00e4*/ 	.word	0x00001150


	//   ....[4]....
        /*00e8*/ 	.word	0x00001170


	//   ....[5]....
        /*00ec*/ 	.word	0x00001370


	//   ....[6]....
        /*00f0*/ 	.word	0x000013e0


	//   ....[7]....
        /*00f4*/ 	.word	0x00001450


	//   ....[8]....
        /*00f8*/ 	.word	0x000014c0


	//   ....[9]....
        /*00fc*/ 	.word	0x00001530


	//----- nvinfo : EIATTR_VRC_CTA_INIT_COUNT
	.align		4
.L_203:
        /*0100*/ 	.byte	0x02, 0x4a
	.zero		1
	.zero		1


	//----- nvinfo : EIATTR_EXIT_INSTR_OFFSETS
	.align		4
        /*0104*/ 	.byte	0x04, 0x1c
        /*0106*/ 	.short	(.L_205 - .L_204)


	//   ....[0]....
.L_204:
        /*0108*/ 	.word	0x000011c0


	//   ....[1]....
        /*010c*/ 	.word	0x00001290


	//   ....[2]....
        /*0110*/ 	.word	0x00001310


	//----- nvinfo : EIATTR_CRS_STACK_SIZE
	.align		4
.L_205:
        /*0114*/ 	.byte	0x04, 0x1e
        /*0116*/ 	.short	(.L_207 - .L_206)
.L_206:
        /*0118*/ 	.word	0x00000000


	//----- nvinfo : EIATTR_CBANK_PARAM_SIZE
	.align		4
.L_207:
        /*011c*/ 	.byte	0x03, 0x19
        /*011e*/ 	.short	0x0d60


	//----- nvinfo : EIATTR_PARAM_CBANK
	.align		4
        /*0120*/ 	.byte	0x04, 0x0a
        /*0122*/ 	.short	(.L_209 - .L_208)
	.align		4
.L_208:
        /*0124*/ 	.word	index@(.nv.constant0._Z25multi_tensor_apply_kernelI18TensorListMetadataILi1EE20UnscaleL2NormFunctorIN3c104HalfEEJPfS6_S6_biEEvlPViT_T0_DpT1_)
        /*0128*/ 	.short	0x0380
        /*012a*/ 	.short	0x0d60


	//----- nvinfo : EIATTR_SW_WAR
	.align		4
.L_209:
        /*012c*/ 	.byte	0x04, 0x36
        /*012e*/ 	.short	(.L_211 - .L_210)
.L_210:
        /*0130*/ 	.word	0x00000008
.L_211:


//--------------------- .nv.info._Z25multi_tensor_apply_kernelI18TensorListMetadataILi1EE20UnscaleL2NormFunctorIfEJPfS4_S4_biEEvlPViT_T0_DpT1_ --------------------------
	.section	.nv.info._Z25multi_tensor_apply_kernelI18TensorListMetadataILi1EE20UnscaleL2NormFunctorIfEJPfS4_S4_biEEvlPViT_T0_DpT1_,"",@"SHT_CUDA_INFO"
	.sectionflags	@""
	.align	4


	//----- nvinfo : EIATTR_CUDA_API_VERSION
	.align		4
        /*0000*/ 	.byte	0x04, 0x37
        /*0002*/ 	.short	(.L_213 - .L_212)
.L_212:
        /*0004*/ 	.word	0x00000082


	//----- nvinfo : EIATTR_KPARAM_INFO
	.align		4
.L_213:
        /*0008*/ 	.byte	0x04, 0x17
        /*000a*/ 	.short	(.L_215 - .L_214)
.L_214:
        /*000c*/ 	.word	0x00000000
        /*0010*/ 	.short	0x0008
        /*0012*/ 	.short	0x0d5c
        /*0014*/ 	.byte	0x00, 0xf0, 0x11, 0x00


	//----- nvinfo : EIATTR_KPARAM_INFO
	.align		4
.L_215:
        /*0018*/ 	.byte	0x04, 0x17
        /*001a*/ 	.short	(.L_217 - .L_216)
.L_216:
        /*001c*/ 	.word	0x00000000
        /*0020*/ 	.short	0x0007
        /*0022*/ 	.short	0x0d58
        /*0024*/ 	.byte	0x00, 0xf0, 0x05, 0x00


	//----- nvinfo : EIATTR_KPARAM_INFO
	.align		4
.L_217:
        /*0028*/ 	.byte	0x04, 0x17
        /*002a*/ 	.short	(.L_219 - .L_218)
.L_218:
        /*002c*/ 	.word	0x00000000
        /*0030*/ 	.short	0x0006
        /*0032*/ 	.short	0x0d50
        /*0034*/ 	.byte	0x00, 0xf5, 0x21, 0x00


	//----- nvinfo : EIATTR_KPARAM_INFO
	.align		4
.L_219:
        /*0038*/ 	.byte	0x04, 0x17
        /*003a*/ 	.short	(.L_221 - .L_220)
.L_220:
        /*003c*/ 	.word	0x00000000
        /*0040*/ 	.short	0x0005
        /*0042*/ 	.short	0x0d48
        /*0044*/ 	.byte	0x00, 0xf5, 0x21, 0x00


	//----- nvinfo : EIATTR_KPARAM_INFO
	.align		4
.L_221:
        /*0048*/ 	.byte	0x04, 0x17
        /*004a*/ 	.short	(.L_223 - .L_222)
.L_222:
        /*004c*/ 	.word	0x00000000
        /*0050*/ 	.short	0x0004
        /*0052*/ 	.short	0x0d40
        /*0054*/ 	.byte	0x00, 0xf5, 0x21, 0x00


	//----- nvinfo : EIATTR_KPARAM_INFO
	.align		4
.L_223:
        /*0058*/ 	.byte	0x04, 0x17
        /*005a*/ 	.short	(.L_225 - .L_224)
.L_224:
        /*005c*/ 	.word	0x00000000
        /*0060*/ 	.short	0x0003
        /*0062*/ 	.short	0x0d38
        /*0064*/ 	.byte	0x00, 0xf0, 0x05, 0x00


	//----- nvinfo : EIATTR_KPARAM_INFO
	.align		4
.L_225:
        /*0068*/ 	.byte	0x04, 0x17
        /*006a*/ 	.short	(.L_227 - .L_226)
.L_226:
        /*006c*/ 	.word	0x00000000
        /*0070*/ 	.short	0x0002
        /*0072*/ 	.short	0x0010
        /*0074*/ 	.byte	0x00, 0xf0, 0xa1, 0x34


	//----- nvinfo : EIATTR_KPARAM_INFO
	.align		4
.L_227:
        /*0078*/ 	.byte	0x04, 0x17
        /*007a*/ 	.short	(.L_229 - .L_228)
.L_228:
        /*007c*/ 	.word	0x00000000
        /*0080*/ 	.short	0x0001
        /*0082*/ 	.short	0x0008
        /*0084*/ 	.byte	0x00, 0xf5, 0x21, 0x00


	//----- nvinfo : EIATTR_KPARAM_INFO
	.align		4
.L_229:
        /*0088*/ 	.byte	0x04, 0x17
        /*008a*/ 	.short	(.L_231 - .L_230)
.L_230:
        /*008c*/ 	.word	0x00000000
        /*0090*/ 	.short	0x0000
        /*0092*/ 	.short	0x0000
        /*0094*/ 	.byte	0x00, 0xf0, 0x21, 0x00


	//----- nvinfo : EIATTR_SPARSE_MMA_MASK
	.align		4
.L_231:
        /*0098*/ 	.byte	0x03, 0x50
        /*009a*/ 	.short	0x0000


	//----- nvinfo : EIATTR_MAXREG_COUNT
	.align		4
        /*009c*/ 	.byte	0x03, 0x1b
        /*009e*/ 	.short	0x00ff


	//----- nvinfo : EIATTR_NUM_BARRIERS
	.align		4
        /*00a0*/ 	.byte	0x02, 0x4c
        /*00a2*/ 	.byte	0x01
	.zero		1


	//----- nvinfo : EIATTR_MERCURY_ISA_VERSION
	.align		4
        /*00a4*/ 	.byte	0x03, 0x5f
        /*00a6*/ 	.short	0x0101


	//----- nvinfo : EIATTR_COOP_GROUP_MASK_REGIDS
	.align		4
        /*00a8*/ 	.byte	0x04, 0x29
        /*00aa*/ 	.short	(.L_233 - .L_232)


	//   ....[0]....
.L_232:
        /*00ac*/ 	.word	0xffffffff


	//   ....[1]....
        /*00b0*/ 	.word	0xffffffff


	//   ....[2]....
        /*00b4*/ 	.word	0xffffffff


	//   ....[3]....
        /*00b8*/ 	.word	0xffffffff


	//   ....[4]....
        /*00bc*/ 	.word	0xffffffff


	//   ....[5]....
        /*00c0*/ 	.word	0x05000008


	//   ....[6]....
        /*00c4*/ 	.word	0x05000008


	//   ....[7]....
        /*00c8*/ 	.word	0x05000008


	//   ....[8]....
        /*00cc*/ 	.word	0x05000008


	//   ....[9]....
        /*00d0*/ 	.word	0x05000008


	//----- nvinfo : EIATTR_COOP_GROUP_INSTR_OFFSETS
	.align		4
.L_233:
        /*00d4*/ 	.byte	0x04, 0x28
        /*00d6*/ 	.short	(.L_235 - .L_234)


	//   ....[0]....
.L_234:
        /*00d8*/ 	.word	0x00001050


	//   ....[1]....
        /*00dc*/ 	.word	0x00001070


	//   ....[2]....
        /*00e0*/ 	.word	0x00001090


	//   ....[3]....
        /*00e4*/ 	.word	0x000010b0


	//   ....[4]....
        /*00e8*/ 	.word	0x000010d0


	//   ....[5]....
        /*00ec*/ 	.word	0x000012c0


	//   ....[6]....
        /*00f0*/ 	.word	0x00001330


	//   ....[7]....
        /*00f4*/ 	.word	0x000013a0


	//   ....[8]....
        /*00f8*/ 	.word	0x00001410


	//   ....[9]....
        /*00fc*/ 	.word	0x00001480


	//----- nvinfo : EIATTR_VRC_CTA_INIT_COUNT
	.align		4
.L_235:
        /*0100*/ 	.byte	0x02, 0x4a
	.zero		1
	.zero		1


	//----- nvinfo : EIATTR_EXIT_INSTR_OFFSETS
	.align		4
        /*0104*/ 	.byte	0x04, 0x1c
        /*0106*/ 	.short	(.L_237 - .L_236)


	//   ....[0]....
.L_236:
        /*0108*/ 	.word	0x00001120


	//   ....[1]....
        /*010c*/ 	.word	0x000011f0


	//   ....[2]....
        /*0110*/ 	.word	0x00001270


	//----- nvinfo : EIATTR_CRS_STACK_SIZE
	.align		4
.L_237:
        /*0114*/ 	.byte	0x04, 0x1e
        /*0116*/ 	.short	(.L_239 - .L_238)
.L_238:
        /*0118*/ 	.word	0x00000000


	//----- nvinfo : EIATTR_CBANK_PARAM_SIZE
	.align		4
.L_239:
        /*011c*/ 	.byte	0x03, 0x19
        /*011e*/ 	.short	0x0d60


	//----- nvinfo : EIATTR_PARAM_CBANK
	.align		4
        /*0120*/ 	.byte	0x04, 0x0a
        /*0122*/ 	.short	(.L_241 - .L_240)
	.align		4
.L_240:
        /*0124*/ 	.word	index@(.nv.constant0._Z25multi_tensor_apply_kernelI18TensorListMetadataILi1EE20UnscaleL2NormFunctorIfEJPfS4_S4_biEEvlPViT_T0_DpT1_)
        /*0128*/ 	.short	0x0380
        /*012a*/ 	.short	0x0d60


	//----- nvinfo : EIATTR_SW_WAR
	.align		4
.L_241:
        /*012c*/ 	.byte	0x04, 0x36
        /*012e*/ 	.short	(.L_243 - .L_242)
.L_242:
        /*0130*/ 	.word	0x00000008
.L_243:


//--------------------- .nv.info._Z25multi_tensor_apply_kernelI18TensorListMetadataILi1EE13L2NormFunctorIN3c108BFloat16EEJPfS6_biEEvlPViT_T0_DpT1_ --------------------------
	.section	.nv.info._Z25multi_tensor_apply_kernelI18TensorListMetadataILi1EE13L2NormFunctorIN3c108BFloat16EEJPfS6_biEEvlPViT_T0_DpT1_,"",@"SHT_CUDA_INFO"
	.sectionflags	@""
	.align	4


	//----- nvinfo : EIATTR_CUDA_API_VERSION
	.align		4
        /*0000*/ 	.byte	0x04, 0x37
        /*0002*/ 	.short	(.L_245 - .L_244)
.L_244:
        /*0004*/ 	.word	0x00000082


	//----- nvinfo : EIATTR_KPARAM_INFO
	.align		4
.L_245:
        /*0008*/ 	.byte	0x04, 0x17
        /*000a*/ 	.short	(.L_247 - .L_246)
.L_246:
        /*000c*/ 	.word	0x00000000
        /*0010*/ 	.short	0x0007
        /*0012*/ 	.short	0x0d54
        /*0014*/ 	.byte	0x00, 0xf0, 0x11, 0x00


	//----- nvinfo : EIATTR_KPARAM_INFO
	.align		4
.L_247:
        /*0018*/ 	.byte	0x04, 0x17
        /*001a*/ 	.short	(.L_249 - .L_248)
.L_248:
        /*001c*/ 	.word	0x00000000
        /*0020*/ 	.short	0x0006
        /*0022*/ 	.short	0x0d50
        /*0024*/ 	.byte	0x00, 0xf0, 0x05, 0x00


	//----- nvinfo : EIATTR_KPARAM_INFO
	.align		4
.L_249:
        /*0028*/ 	.byte	0x04, 0x17
        /*002a*/ 	.short	(.L_251 - .L_250)
.L_250:
        /*002c*/ 	.word	0x00000000
        /*0030*/ 	.short	0x0005
        /*0032*/ 	.short	0x0d48
        /*0034*/ 	.byte	0x00, 0xf5, 0x21, 0x00


	//----- nvinfo : EIATTR_KPARAM_INFO
	.align		4
.L_251:
        /*0038*/ 	.byte	0x04, 0x17
        /*003a*/ 	.short	(.L_253 - .L_252)
.L_252:
        /*003c*/ 	.word	0x00000000
        /*0040*/ 	.short	0x0004
        /*0042*/ 	.short	0x0d40
        /*0044*/ 	.byte	0x00, 0xf5, 0x21, 0x00


	//----- nvinfo : EIATTR_KPARAM_INFO
	.align		4
.L_253:
        /*0048*/ 	.byte	0x04, 0x17
        /*004a*/ 	.short	(.L_255 - .L_254)
.L_254:
        /*004c*/ 	.word	0x00000000
        /*0050*/ 	.short	0x0003
        /*0052*/ 	.short	0x0d38
        /*0054*/ 	.byte	0x00, 0xf0, 0x05, 0x00


	//----- nvinfo : EIATTR_KPARAM_INFO
	.align		4
.L_255:
        /*0058*/ 	.byte	0x04, 0x17
        /*005a*/ 	.short	(.L_257 - .L_256)
.L_256:
        /*005c*/ 	.word	0x00000000
        /*0060*/ 	.short	0x0002
        /*0062*/ 	.short	0x0010
        /*0064*/ 	.byte	0x00, 0xf0, 0xa1, 0x34


	//----- nvinfo : EIATTR_KPARAM_INFO
	.align		4
.L_257:
        /*0068*/ 	.byte	0x04, 0x17
        /*006a*/ 	.short	(.L_259 - .L_258)
.L_258:
        /*006c*/ 	.word	0x00000000
        /*0070*/ 	.short	0x0001
        /*0072*/ 	.short	0x0008
        /*0074*/ 	.byte	0x00, 0xf5, 0x21, 0x00


	//----- nvinfo : EIATTR_KPARAM_INFO
	.align		4
.L_259:
        /*0078*/ 	.byte	0x04, 0x17
        /*007a*/ 	.short	(.L_261 - .L_260)
.L_260:
        /*007c*/ 	.word	0x00000000
        /*0080*/ 	.short	0x0000
        /*0082*/ 	.short	0x0000
        /*0084*/ 	.byte	0x00, 0xf0, 0x21, 0x00


	//----- nvinfo : EIATTR_SPARSE_MMA_MASK
	.align		4
.L_261:
        /*0088*/ 	.byte	0x03, 0x50
        /*008a*/ 	.short	0x0000


	//----- nvinfo : EIATTR_MAXREG_COUNT
	.align		4
        /*008c*/ 	.byte	0x03, 0x1b
        /*008e*/ 	.short	0x00ff


	//----- nvinfo : EIATTR_NUM_BARRIERS
	.align		4
        /*0090*/ 	.byte	0x02, 0x4c
        /*0092*/ 	.byte	0x01
	.zero		1


	//----- nvinfo : EIATTR_MERCURY_ISA_VERSION
	.align		4
        /*0094*/ 	.byte	0x03, 0x5f
        /*0096*/ 	.short	0x0101


	//----- nvinfo : EIATTR_COOP_GROUP_MASK_REGIDS
	.align		4
        /*0098*/ 	.byte	0x04, 0x29
        /*009a*/ 	.short	(.L_263 - .L_262)


	//   ....[0]....
.L_262:
        /*009c*/ 	.word	0xffffffff


	//   ....[1]....
        /*00a0*/ 	.word	0xffffffff


	//   ....[2]....
        /*00a4*/ 	.word	0xffffffff


	//   ....[3]....
        /*00a8*/ 	.word	0xffffffff


	//   ....[4]....
        /*00ac*/ 	.word	0xffffffff


	//   ....[5]....
        /*00b0*/ 	.word	0x0500000b


	//   ....[6]....
        /*00b4*/ 	.word	0x0500000b


	//   ....[7]....
        /*00b8*/ 	.word	0x0500000b


	//   ....[8]....
        /*00bc*/ 	.word	0x0500000b


	//   ....[9]....
        /*00c0*/ 	.word	0x0500000b


	//----- nvinfo : EIATTR_COOP_GROUP_INSTR_OFFSETS
	.align		4
.L_263:
        /*00c4*/ 	.byte	0x04, 0x28
        /*00c6*/ 	.short	(.L_265 - .L_264)


	//   ....[0]....
.L_264:
        /*00c8*/ 	.word	0x00000fa0


	//   ....[1]....
        /*00cc*/ 	.word	0x00000fc0


	//   ....[2]....
        /*00d0*/ 	.word	0x00000fe0


	//   ....[3]....
        /*00d4*/ 	.word	0x00001000


	//   ....[4]....
        /*00d8*/ 	.word	0x00001020


	//   ....[5]....
        /*00dc*/ 	.word	0x00001210


	//   ....[6]....
        /*00e0*/ 	.word	0x00001280


	//   ....[7]....
        /*00e4*/ 	.word	0x000012f0


	//   ....[8]....
        /*00e8*/ 	.word	0x00001360


	//   ....[9]....
        /*00ec*/ 	.word	0x000013d0


	//----- nvinfo : EIATTR_VRC_CTA_INIT_COUNT
	.align		4
.L_265:
        /*00f0*/ 	.byte	0x02, 0x4a
	.zero		1
	.zero		1


	//----- nvinfo : EIATTR_EXIT_INSTR_OFFSETS
	.align		4
        /*00f4*/ 	.byte	0x04, 0x1c
        /*00f6*/ 	.short	(.L_267 - .L_266)


	//   ....[0]....
.L_266:
        /*00f8*/ 	.word	0x00001070


	//   ....[1]....
        /*00fc*/ 	.word	0x00001140


	//   ....[2]....
        /*0100*/ 	.word	0x000011c0


	//----- nvinfo : EIATTR_CRS_STACK_SIZE
	.align		4
.L_267:
        /*0104*/ 	.byte	0x04, 0x1e
        /*0106*/ 	.short	(.L_269 - .L_268)
.L_268:
        /*0108*/ 	.word	0x00000000


	//----- nvinfo : EIATTR_CBANK_PARAM_SIZE
	.align		4
.L_269:
        /*010c*/ 	.byte	0x03, 0x19
        /*010e*/ 	.short	0x0d58


	//----- nvinfo : EIATTR_PARAM_CBANK
	.align		4
        /*0110*/ 	.byte	0x04, 0x0a
        /*0112*/ 	.short	(.L_271 - .L_270)
	.align		4
.L_270:
        /*0114*/ 	.word	index@(.nv.constant0._Z25multi_tensor_apply_kernelI18TensorListMetadataILi1EE13L2NormFunctorIN3c108BFloat16EEJPfS6_biEEvlPViT_T0_DpT1_)
        /*0118*/ 	.short	0x0380
        /*011a*/ 	.short	0x0d58


	//----- nvinfo : EIATTR_SW_WAR
	.align		4
.L_271:
        /*011c*/ 	.byte	0x04, 0x36
        /*011e*/ 	.short	(.L_273 - .L_272)
.L_272:
        /*0120*/ 	.word	0x00000008
.L_273:


//--------------------- .nv.info._Z25multi_tensor_apply_kernelI18TensorListMetadataILi1EE13L2NormFunctorIN3c104HalfEEJPfS6_biEEvlPViT_T0_DpT1_ --------------------------
	.section	.nv.info._Z25multi_tensor_apply_kernelI18TensorListMetadataILi1EE13L2NormFunctorIN3c104HalfEEJPfS6_biEEvlPViT_T0_DpT1_,"",@"SHT_CUDA_INFO"
	.sectionflags	@""
	.align	4


	//----- nvinfo : EIATTR_CUDA_API_VERSION
	.align		4
        /*0000*/ 	.byte	0x04, 0x37
        /*0002*/ 	.short	(.L_275 - .L_274)
.L_274:
        /*0004*/ 	.word	0x00000082


	//----- nvinfo : EIATTR_KPARAM_INFO
	.align		4
.L_275:
        /*0008*/ 	.byte	0x04, 0x17
        /*000a*/ 	.short	(.L_277 - .L_276)
.L_276:
        /*000c*/ 	.word	0x00000000
        /*0010*/ 	.short	0x0007
        /*0012*/ 	.short	0x0d54
        /*0014*/ 	.byte	0x00, 0xf0, 0x11, 0x00


	//----- nvinfo : EIATTR_KPARAM_INFO
	.align		4
.L_277:
        /*0018*/ 	.byte	0x04, 0x17
        /*001a*/ 	.short	(.L_279 - .L_278)
.L_278:
        /*001c*/ 	.word	0x00000000
        /*0020*/ 	.short	0x0006
        /*0022*/ 	.short	0x0d50
        /*0024*/ 	.byte	0x00, 0xf0, 0x05, 0x00


	//----- nvinfo : EIATTR_KPARAM_INFO
	.align		4
.L_279:
        /*0028*/ 	.byte	0x04, 0x17
        /*002a*/ 	.short	(.L_281 - .L_280)
.L_280:
        /*002c*/ 	.word	0x00000000
        /*0030*/ 	.short	0x0005
        /*0032*/ 	.short	0x0d48
        /*0034*/ 	.byte	0x00, 0xf5, 0x21, 0x00


	//----- nvinfo : EIATTR_KPARAM_INFO
	.align		4
.L_281:
        /*0038*/ 	.byte	0x04, 0x17
        /*003a*/ 	.short	(.L_283 - .L_282)
.L_282:
        /*003c*/ 	.word	0x00000000
        /*0040*/ 	.short	0x0004
        /*0042*/ 	.short	0x0d40
        /*0044*/ 	.byte	0x00, 0xf5, 0x21, 0x00


	//----- nvinfo : EIATTR_KPARAM_INFO
	.align		4
.L_283:
        /*0048*/ 	.byte	0x04, 0x17
        /*004a*/ 	.short	(.L_285 - .L_284)
.L_284:
        /*004c*/ 	.word	0x00000000
        /*0050*/ 	.short	0x0003
        /*0052*/ 	.short	0x0d38
        /*0054*/ 	.byte	0x00, 0xf0, 0x05, 0x00


	//----- nvinfo : EIATTR_KPARAM_INFO
	.align		4
.L_285:
        /*0058*/ 	.byte	0x04, 0x17
        /*005a*/ 	.short	(.L_287 - .L_286)
.L_286:
        /*005c*/ 	.word	0x00000000
        /*0060*/ 	.short	0x0002
        /*0062*/ 	.short	0x0010
        /*0064*/ 	.byte	0x00, 0xf0, 0xa1, 0x34


	//----- nvinfo : EIATTR_KPARAM_INFO
	.align		4
.L_287:
        /*0068*/ 	.byte	0x04, 0x17
        /*006a*/ 	.short	(.L_289 - .L_288)
.L_288:
        /*006c*/ 	.word	0x00000000
        /*0070*/ 	.short	0x0001
        /*0072*/ 	.short	0x0008
        /*0074*/ 	.byte	0x00, 0xf5, 0x21, 0x00


	//----- nvinfo : EIATTR_KPARAM_INFO
	.align		4
.L_289:
        /*0078*/ 	.byte	0x04, 0x17
        /*007a*/ 	.short	(.L_291 - .L_290)
.L_290:
        /*007c*/ 	.word	0x00000000
        /*0080*/ 	.short	0x0000
        /*0082*/ 	.short	0x0000
        /*0084*/ 	.byte	0x00, 0xf0, 0x21, 0x00


	//----- nvinfo : EIATTR_SPARSE_MMA_MASK
	.align		4
.L_291:
        /*0088*/ 	.byte	0x03, 0x50
        /*008a*/ 	.short	0x0000


	//----- nvinfo : EIATTR_MAXREG_COUNT
	.align		4
        /*008c*/ 	.byte	0x03, 0x1b
        /*008e*/ 	.short	0x00ff


	//----- nvinfo : EIATTR_NUM_BARRIERS
	.align		4
        /*0090*/ 	.byte	0x02, 0x4c
        /*0092*/ 	.byte	0x01
	.zero		1


	//----- nvinfo : EIATTR_MERCURY_ISA_VERSION
	.align		4
        /*0094*/ 	.byte	0x03, 0x5f
        /*0096*/ 	.short	0x0101


	//----- nvinfo : EIATTR_COOP_GROUP_MASK_REGIDS
	.align		4
        /*0098*/ 	.byte	0x04, 0x29
        /*009a*/ 	.short	(.L_293 - .L_292)


	//   ....[0]....
.L_292:
        /*009c*/ 	.word	0xffffffff


	//   ....[1]....
        /*00a0*/ 	.word	0xffffffff


	//   ....[2]....
        /*00a4*/ 	.word	0xffffffff


	//   ....[3]....
        /*00a8*/ 	.word	0xffffffff


	//   ....[4]....
        /*00ac*/ 	.word	0xffffffff


	//   ....[5]....
        /*00b0*/ 	.word	0x0500000b


	//   ....[6]....
        /*00b4*/ 	.word	0x0500000b


	//   ....[7]....
        /*00b8*/ 	.word	0x0500000b


	//   ....[8]....
        /*00bc*/ 	.word	0x0500000b


	//   ....[9]....
        /*00c0*/ 	.word	0x0500000b


	//----- nvinfo : EIATTR_COOP_GROUP_INSTR_OFFSETS
	.align		4
.L_293:
        /*00c4*/ 	.byte	0x04, 0x28
        /*00c6*/ 	.short	(.L_295 - .L_294)


	//   ....[0]....
.L_294:
        /*00c8*/ 	.word	0x00000fa0


	//   ....[1]....
        /*00cc*/ 	.word	0x00000fc0


	//   ....[2]....
        /*00d0*/ 	.word	0x00000fe0


	//   ....[3]....
        /*00d4*/ 	.word	0x00001000


	//   ....[4]....
        /*00d8*/ 	.word	0x00001020


	//   ....[5]....
        /*00dc*/ 	.word	0x00001210


	//   ....[6]....
        /*00e0*/ 	.word	0x00001280


	//   ....[7]....
        /*00e4*/ 	.word	0x000012f0


	//   ....[8]....
        /*00e8*/ 	.word	0x00001360


	//   ....[9]....
        /*00ec*/ 	.word	0x000013d0


	//----- nvinfo : EIATTR_VRC_CTA_INIT_COUNT
	.align		4
.L_295:
        /*00f0*/ 	.byte	0x02, 0x4a
	.zero		1
	.zero		1


	//----- nvinfo : EIATTR_EXIT_INSTR_OFFSETS
	.align		4
        /*00f4*/ 	.byte	0x04, 0x1c
        /*00f6*/ 	.short	(.L_297 - .L_296)


	//   ....[0]....
.L_296:
        /*00f8*/ 	.word	0x00001070


	//   ....[1]....
        /*00fc*/ 	.word	0x00001140


	//   ....[2]....
        /*0100*/ 	.word	0x000011c0


	//----- nvinfo : EIATTR_CRS_STACK_SIZE
	.align		4
.L_297:
        /*0104*/ 	.byte	0x04, 0x1e
        /*0106*/ 	.short	(.L_299 - .L_298)
.L_298:
        /*0108*/ 	.word	0x00000000


	//----- nvinfo : EIATTR_CBANK_PARAM_SIZE
	.align		4
.L_299:
        /*010c*/ 	.byte	0x03, 0x19
        /*010e*/ 	.short	0x0d58


	//----- nvinfo : EIATTR_PARAM_CBANK
	.align		4
        /*0110*/ 	.byte	0x04, 0x0a
        /*0112*/ 	.short	(.L_301 - .L_300)
	.align		4
.L_300:
        /*0114*/ 	.word	index@(.nv.constant0._Z25multi_tensor_apply_kernelI18TensorListMetadataILi1EE13L2NormFunctorIN3c104HalfEEJPfS6_biEEvlPViT_T0_DpT1_)
        /*0118*/ 	.short	0x0380
        /*011a*/ 	.short	0x0d58


	//----- nvinfo : EIATTR_SW_WAR
	.align		4
.L_301:
        /*011c*/ 	.byte	0x04, 0x36
        /*011e*/ 	.short	(.L_303 - .L_302)
.L_302:
        /*0120*/ 	.word	0x00000008
.L_303:


//--------------------- .nv.info._Z25multi_tensor_apply_kernelI18TensorListMetadataILi1EE13L2NormFunctorIfEJPfS4_biEEvlPViT_T0_DpT1_ --------------------------
	.section	.nv.info._Z25multi_tensor_apply_kernelI18TensorListMetadataILi1EE13L2NormFunctorIfEJPfS4_biEEvlPViT_T0_DpT1_,"",@"SHT_CUDA_INFO"
	.sectionflags	@""
	.align	4


	//----- nvinfo : EIATTR_CUDA_API_VERSION
	.align		4
        /*0000*/ 	.byte	0x04, 0x37
        /*0002*/ 	.short	(.L_305 - .L_304)
.L_304:
        /*0004*/ 	.word	0x00000082


	//----- nvinfo : EIATTR_KPARAM_INFO
	.align		4
.L_305:
        /*0008*/ 	.byte	0x04, 0x17
        /*000a*/ 	.short	(.L_307 - .L_306)
.L_306:
        /*000c*/ 	.word	0x00000000
        /*0010*/ 	.short	0x0007
        /*0012*/ 	.short	0x0d54
        /*0014*/ 	.byte	0x00, 0xf0, 0x11, 0x00


	//----- nvinfo : EIATTR_KPARAM_INFO
	.align		4
.L_307:
        /*0018*/ 	.byte	0x04, 0x17
        /*001a*/ 	.short	(.L_309 - .L_308)
.L_308:
        /*001c*/ 	.word	0x00000000
        /*0020*/ 	.short	0x0006
        /*0022*/ 	.short	0x0d50
        /*0024*/ 	.byte	0x00, 0xf0, 0x05, 0x00


	//----- nvinfo : EIATTR_KPARAM_INFO
	.align		4
.L_309:
        /*0028*/ 	.byte	0x04, 0x17
        /*002a*/ 	.short	(.L_311 - .L_310)
.L_310:
        /*002c*/ 	.word	0x00000000
        /*0030*/ 	.short	0x0005
        /*0032*/ 	.short	0x0d48
        /*0034*/ 	.byte	0x00, 0xf5, 0x21, 0x00


	//----- nvinfo : EIATTR_KPARAM_INFO
	.align		4
.L_311:
        /*0038*/ 	.byte	0x04, 0x17
        /*003a*/ 	.short	(.L_313 - .L_312)
.L_312:
        /*003c*/ 	.word	0x00000000
        /*0040*/ 	.short	0x0004
        /*0042*/ 	.short	0x0d40
        /*0044*/ 	.byte	0x00, 0xf5, 0x21, 0x00


	//----- nvinfo : EIATTR_KPARAM_INFO
	.align		4
.L_313:
        /*0048*/ 	.byte	0x04, 0x17
        /*004a*/ 	.short	(.L_315 - .L_314)
.L_314:
        /*004c*/ 	.word	0x00000000
        /*0050*/ 	.short	0x0003
        /*0052*/ 	.short	0x0d38
        /*0054*/ 	.byte	0x00, 0xf0, 0x05, 0x00


	//----- nvinfo : EIATTR_KPARAM_INFO
	.align		4
.L_315:
        /*0058*/ 	.byte	0x04, 0x17
        /*005a*/ 	.short	(.L_317 - .L_316)
.L_316:
        /*005c*/ 	.word	0x00000000
        /*0060*/ 	.short	0x0002
        /*0062*/ 	.short	0x0010
        /*0064*/ 	.byte	0x00, 0xf0, 0xa1, 0x34


	//----- nvinfo : EIATTR_KPARAM_INFO
	.align		4
.L_317:
        /*0068*/ 	.byte	0x04, 0x17
        /*006a*/ 	.short	(.L_319 - .L_318)
.L_318:
        /*006c*/ 	.word	0x00000000
        /*0070*/ 	.short	0x0001
        /*0072*/ 	.short	0x0008
        /*0074*/ 	.byte	0x00, 0xf5, 0x21, 0x00


	//----- nvinfo : EIATTR_KPARAM_INFO
	.align		4
.L_319:
        /*0078*/ 	.byte	0x04, 0x17
        /*007a*/ 	.short	(.L_321 - .L_320)
.L_320:
        /*007c*/ 	.word	0x00000000
        /*0080*/ 	.short	0x0000
        /*0082*/ 	.short	0x0000
        /*0084*/ 	.byte	0x00, 0xf0, 0x21, 0x00


	//----- nvinfo : EIATTR_SPARSE_MMA_MASK
	.align		4
.L_321:
        /*0088*/ 	.byte	0x03, 0x50
        /*008a*/ 	.short	0x0000


	//----- nvinfo : EIATTR_MAXREG_COUNT
	.align		4
        /*008c*/ 	.byte	0x03, 0x1b
        /*008e*/ 	.short	0x00ff


	//----- nvinfo : EIATTR_NUM_BARRIERS
	.align		4
        /*0090*/ 	.byte	0x02, 0x4c
        /*0092*/ 	.byte	0x01
	.zero		1


	//----- nvinfo : EIATTR_MERCURY_ISA_VERSION
	.align		4
        /*0094*/ 	.byte	0x03, 0x5f
        /*0096*/ 	.short	0x0101


	//----- nvinfo : EIATTR_COOP_GROUP_MASK_REGIDS
	.align		4
        /*0098*/ 	.byte	0x04, 0x29
        /*009a*/ 	.short	(.L_323 - .L_322)


	//   ....[0]....
.L_322:
        /*009c*/ 	.word	0xffffffff


	//   ....[1]....
        /*00a0*/ 	.word	0xffffffff


	//   ....[2]....
        /*00a4*/ 	.word	0xffffffff


	//   ....[3]....
        /*00a8*/ 	.word	0xffffffff


	//   ....[4]....
        /*00ac*/ 	.word	0xffffffff


	//   ....[5]....
        /*00b0*/ 	.word	0x0500000b


	//   ....[6]....
        /*00b4*/ 	.word	0x0500000b


	//   ....[7]....
        /*00b8*/ 	.word	0x0500000b


	//   ....[8]....
        /*00bc*/ 	.word	0x0500000b


	//   ....[9]....
        /*00c0*/ 	.word	0x0500000b


	//----- nvinfo : EIATTR_COOP_GROUP_INSTR_OFFSETS
	.align		4
.L_323:
        /*00c4*/ 	.byte	0x04, 0x28
        /*00c6*/ 	.short	(.L_325 - .L_324)


	//   ....[0]....
.L_324:
        /*00c8*/ 	.word	0x00000f00


	//   ....[1]....
        /*00cc*/ 	.word	0x00000f20


	//   ....[2]....
        /*00d0*/ 	.word	0x00000f40


	//   ....[3]....
        /*00d4*/ 	.word	0x00000f60


	//   ....[4]....
        /*00d8*/ 	.word	0x00000f80


	//   ....[5]....
        /*00dc*/ 	.word	0x00001170


	//   ....[6]....
        /*00e0*/ 	.word	0x000011e0


	//   ....[7]....
        /*00e4*/ 	.word	0x00001250


	//   ....[8]....
        /*00e8*/ 	.word	0x000012c0


	//   ....[9]....
        /*00ec*/ 	.word	0x00001330


	//----- nvinfo : EIATTR_VRC_CTA_INIT_COUNT
	.align		4
.L_325:
        /*00f0*/ 	.byte	0x02, 0x4a
	.zero		1
	.zero		1


	//----- nvinfo : EIATTR_EXIT_INSTR_OFFSETS
	.align		4
        /*00f4*/ 	.byte	0x04, 0x1c
        /*00f6*/ 	.short	(.L_327 - .L_326)


	//   ....[0]....
.L_326:
        /*00f8*/ 	.word	0x00000fd0


	//   ....[1]....
        /*00fc*/ 	.word	0x000010a0


	//   ....[2]....
        /*0100*/ 	.word	0x00001120


	//----- nvinfo : EIATTR_CRS_STACK_SIZE
	.align		4
.L_327:
        /*0104*/ 	.byte	0x04, 0x1e
        /*0106*/ 	.short	(.L_329 - .L_328)
.L_328:
        /*0108*/ 	.word	0x00000000


	//----- nvinfo : EIATTR_CBANK_PARAM_SIZE
	.align		4
.L_329:
        /*010c*/ 	.byte	0x03, 0x19
        /*010e*/ 	.short	0x0d58


	//----- nvinfo : EIATTR_PARAM_CBANK
	.align		4
        /*0110*/ 	.byte	0x04, 0x0a
        /*0112*/ 	.short	(.L_331 - .L_330)
	.align		4
.L_330:
        /*0114*/ 	.word	index@(.nv.constant0._Z25multi_tensor_apply_kernelI18TensorListMetadataILi1EE13L2NormFunctorIfEJPfS4_biEEvlPViT_T0_DpT1_)
        /*0118*/ 	.short	0x0380
        /*011a*/ 	.short	0x0d58


	//----- nvinfo : EIATTR_SW_WAR
	.align		4
.L_331:
        /*011c*/ 	.byte	0x04, 0x36
        /*011e*/ 	.short	(.L_333 - .L_332)
.L_332:
        /*0120*/ 	.word	0x00000008
.L_333:


//--------------------- .nv.info._Z10cleanup_v2PfS_S_S_biiff --------------------------
	.section	.nv.info._Z10cleanup_v2PfS_S_S_biiff,"",@"SHT_CUDA_INFO"
	.sectionflags	@""
	.align	4


	//----- nvinfo : EIATTR_CUDA_API_VERSION
	.align		4
        /*0000*/ 	.byte	0x04, 0x37
        /*0002*/ 	.short	(.L_335 - .L_334)
.L_334:
        /*0004*/ 	.word	0x00000082


	//----- nvinfo : EIATTR_KPARAM_INFO
	.align		4
.L_335:
        /*0008*/ 	.byte	0x04, 0x17
        /*000a*/ 	.short	(.L_337 - .L_336)
.L_336:
        /*000c*/ 	.word	0x00000000
        /*0010*/ 	.short	0x0008
        /*0012*/ 	.short	0x0030
        /*0014*/ 	.byte	0x00, 0xf0, 0x11, 0x00


	//----- nvinfo : EIATTR_KPARAM_INFO
	.align		4
.L_337:
        /*0018*/ 	.byte	0x04, 0x17
        /*001a*/ 	.short	(.L_339 - .L_338)
.L_338:
        /*001c*/ 	.word	0x00000000
        /*0020*/ 	.short	0x0007
        /*0022*/ 	.short	0x002c
        /*0024*/ 	.byte	0x00, 0xf0, 0x11, 0x00


	//----- nvinfo : EIATTR_KPARAM_INFO
	.align		4
.L_339:
        /*0028*/ 	.byte	0x04, 0x17
        /*002a*/ 	.short	(.L_341 - .L_340)
.L_340:
        /*002c*/ 	.word	0x00000000
        /*0030*/ 	.short	0x0006
        /*0032*/ 	.short	0x0028
        /*0034*/ 	.byte	0x00, 0xf0, 0x11, 0x00


	//----- nvinfo : EIATTR_KPARAM_INFO
	.align		4
.L_341:
        /*0038*/ 	.byte	0x04, 0x17
        /*003a*/ 	.short	(.L_343 - .L_342)
.L_342:
        /*003c*/ 	.word	0x00000000
        /*0040*/ 	.short	0x0005
        /*0042*/ 	.short	0x0024
        /*0044*/ 	.byte	0x00, 0xf0, 0x11, 0x00


	//----- nvinfo : EIATTR_KPARAM_INFO
	.align		4
.L_343:
        /*0048*/ 	.byte	0x04, 0x17
        /*004a*/ 	.short	(.L_345 - .L_344)
.L_344:
        /*004c*/ 	.word	0x00000000
        /*0050*/ 	.short	0x0004
        /*0052*/ 	.short	0x0020
        /*0054*/ 	.byte	0x00, 0xf0, 0x05, 0x00


	//----- nvinfo : EIATTR_KPARAM_INFO
	.align		4
.L_345:
        /*0058*/ 	.byte	0x04, 0x17
        /*005a*/ 	.short	(.L_347 - .L_346)
.L_346:
        /*005c*/ 	.word	0x00000000
        /*0060*/ 	.short	0x0003
        /*0062*/ 	.short	0x0018
        /*0064*/ 	.byte	0x00, 0xf5, 0x21, 0x00


	//----- nvinfo : EIATTR_KPARAM_INFO
	.align		4
.L_347:
        /*0068*/ 	.byte	0x04, 0x17
        /*006a*/ 	.short	(.L_349 - .L_348)
.L_348:
        /*006c*/ 	.word	0x00000000
        /*0070*/ 	.short	0x0002
        /*0072*/ 	.short	0x0010
        /*0074*/ 	.byte	0x00, 0xf5, 0x21, 0x00


	//----- nvinfo : EIATTR_KPARAM_INFO
	.align		4
.L_349:
        /*0078*/ 	.byte	0x04, 0x17
        /*007a*/ 	.short	(.L_351 - .L_350)
.L_350:
        /*007c*/ 	.word	0x00000000
        /*0080*/ 	.short	0x0001
        /*0082*/ 	.short	0x0008
        /*0084*/ 	.byte	0x00, 0xf5, 0x21, 0x00


	//----- nvinfo : EIATTR_KPARAM_INFO
	.align		4
.L_351:
        /*0088*/ 	.byte	0x04, 0x17
        /*008a*/ 	.short	(.L_353 - .L_352)
.L_352:
        /*008c*/ 	.word	0x00000000
        /*0090*/ 	.short	0x0000
        /*0092*/ 	.short	0x0000
        /*0094*/ 	.byte	0x00, 0xf5, 0x21, 0x00


	//----- nvinfo : EIATTR_SPARSE_MMA_MASK
	.align		4
.L_353:
        /*0098*/ 	.byte	0x03, 0x50
        /*009a*/ 	.short	0x0000


	//----- nvinfo : EIATTR_MAXREG_COUNT
	.align		4
        /*009c*/ 	.byte	0x03, 0x1b
        /*009e*/ 	.short	0x00ff


	//----- nvinfo : EIATTR_NUM_BARRIERS
	.align		4
        /*00a0*/ 	.byte	0x02, 0x4c
        /*00a2*/ 	.byte	0x01
	.zero		1


	//----- nvinfo : EIATTR_MERCURY_ISA_VERSION
	.align		4
        /*00a4*/ 	.byte	0x03, 0x5f
        /*00a6*/ 	.short	0x0101


	//----- nvinfo : EIATTR_COOP_GROUP_MASK_REGIDS
	.align		4
        /*00a8*/ 	.byte	0x04, 0x29
        /*00aa*/ 	.short	(.L_355 - .L_354)


	//   ....[0]....
.L_354:
        /*00ac*/ 	.word	0xffffffff


	//   ....[1]....
        /*00b0*/ 	.word	0xffffffff


	//   ....[2]....
        /*00b4*/ 	.word	0xffffffff


	//   ....[3]....
        /*00b8*/ 	.word	0xffffffff


	//   ....[4]....
        /*00bc*/ 	.word	0xffffffff


	//   ....[5]....
        /*00c0*/ 	.word	0xffffffff


	//   ....[6]....
        /*00c4*/ 	.word	0xffffffff


	//   ....[7]....
        /*00c8*/ 	.word	0xffffffff


	//   ....[8]....
        /*00cc*/ 	.word	0xffffffff


	//   ....[9]....
        /*00d0*/ 	.word	0xffffffff


	//   ....[10]....
        /*00d4*/ 	.word	0xffffffff


	//   ....[11]....
        /*00d8*/ 	.word	0xffffffff


	//   ....[12]....
        /*00dc*/ 	.word	0xffffffff


	//   ....[13]....
        /*00e0*/ 	.word	0xffffffff


	//   ....[14]....
        /*00e4*/ 	.word	0xffffffff


	//   ....[15]....
        /*00e8*/ 	.word	0xffffffff


	//   ....[16]....
        /*00ec*/ 	.word	0xffffffff


	//   ....[17]....
        /*00f0*/ 	.word	0xffffffff


	//   ....[18]....
        /*00f4*/ 	.word	0xffffffff


	//   ....[19]....
        /*00f8*/ 	.word	0xffffffff


	//   ....[20]....
        /*00fc*/ 	.word	0x05000009


	//   ....[21]....
        /*0100*/ 	.word	0x05000009


	//   ....[22]....
        /*0104*/ 	.word	0x05000009


	//   ....[23]....
        /*0108*/ 	.word	0x05000009


	//   ....[24]....
        /*010c*/ 	.word	0x05000009


	//   ....[25]....
        /*0110*/ 	.word	0x05000009


	//   ....[26]....
        /*0114*/ 	.word	0x05000009


	//   ....[27]....
        /*0118*/ 	.word	0x05000009


	//   ....[28]....
        /*011c*/ 	.word	0x05000009


	//   ....[29]....
        /*0120*/ 	.word	0x05000009


	//   ....[30]....
        /*0124*/ 	.word	0x05000009


	//   ....[31]....
        /*0128*/ 	.word	0x05000009


	//   ....[32]....
        /*012c*/ 	.word	0x05000009


	//   ....[33]....
        /*0130*/ 	.word	0x05000009


	//   ....[34]....
        /*0134*/ 	.word	0x05000009


	//   ....[35]....
        /*0138*/ 	.word	0x05000009


	//   ....[36]....
        /*013c*/ 	.word	0x05000009


	//   ....[37]....
        /*0140*/ 	.word	0x05000009


	//   ....[38]....
        /*0144*/ 	.word	0x05000009


	//   ....[39]....
        /*0148*/ 	.word	0x05000009


	//----- nvinfo : EIATTR_COOP_GROUP_INSTR_OFFSETS
	.align		4
.L_355:
        /*014c*/ 	.byte	0x04, 0x28
        /*014e*/ 	.short	(.L_357 - .L_356)


	//   ....[0]....
.L_356:
        /*0150*/ 	.word	0x00000b30


	//   ....[1]....
        /*0154*/ 	.word	0x00000b50


	//   ....[2]....
        /*0158*/ 	.word	0x00000b70


	//   ....[3]....
        /*015c*/ 	.word	0x00000b90


	//   ....[4]....
        /*0160*/ 	.word	0x00000bb0


	//   ....[5]....
        /*0164*/ 	.word	0x00001680


	//   ....[6]....
        /*0168*/ 	.word	0x000016a0


	//   ....[7]....
        /*016c*/ 	.word	0x000016c0


	//   ....[8]....
        /*0170*/ 	.word	0x000016e0


	//   ....[9]....
        /*0174*/ 	.word	0x00001700


	//   ....[10]....
        /*0178*/ 	.word	0x000023d0


	//   ....[11]....
        /*017c*/ 	.word	0x000023f0


	//   ....[12]....
        /*0180*/ 	.word	0x00002410


	//   ....[13]....
        /*0184*/ 	.word	0x00002430


	//   ....[14]....
        /*0188*/ 	.word	0x00002450


	//   ....[15]....
        /*018c*/ 	.word	0x00003040


	//   ....[16]....
        /*0190*/ 	.word	0x00003060


	//   ....[17]....
        /*0194*/ 	.word	0x00003080


	//   ....[18]....
        /*0198*/ 	.word	0x000030a0


	//   ....[19]....
        /*019c*/ 	.word	0x000030c0


	//   ....[20]....
        /*01a0*/ 	.word	0x00003210


	//   ....[21]....
        /*01a4*/ 	.word	0x00003280


	//   ....[22]....
        /*01a8*/ 	.word	0x000032f0


	//   ....[23]....
        /*01ac*/ 	.word	0x00003360


	//   ....[24]....
        /*01b0*/ 	.word	0x000033d0


	//   ....[25]....
        /*01b4*/ 	.word	0x00003440


	//   ....[26]....
        /*01b8*/ 	.word	0x000034b0


	//   ....[27]....
        /*01bc*/ 	.word	0x00003520


	//   ....[28]....
        /*01c0*/ 	.word	0x00003590


	//   ....[29]....
        /*01c4*/ 	.word	0x00003600


	//   ....[30]....
        /*01c8*/ 	.word	0x00003680


	//   ....[31]....
        /*01cc*/ 	.word	0x00003720


	//   ....[32]....
        /*01d0*/ 	.word	0x00003790


	//   ....[33]....
        /*01d4*/ 	.word	0x00003800


	//   ....[34]....
        /*01d8*/ 	.word	0x00003870


	//   ....[35]....
        /*01dc*/ 	.word	0x000038f0


	//   ....[36]....
        /*01e0*/ 	.word	0x00003990


	//   ....[37]....
        /*01e4*/ 	.word	0x00003a00


	//   ....[38]....
        /*01e8*/ 	.word	0x00003a70


	//   ....[39]....
        /*01ec*/ 	.word	0x00003ae0


	//----- nvinfo : EIATTR_VRC_CTA_INIT_COUNT
	.align		4
.L_357:
        /*01f0*/ 	.byte	0x02, 0x4a
	.zero		1
	.zero		1


	//----- nvinfo : EIATTR_EXIT_INSTR_OFFSETS
	.align		4
        /*01f4*/ 	.byte	0x04, 0x1c
        /*01f6*/ 	.short	(.L_359 - .L_358)


	//   ....[0]....
.L_358:
        /*01f8*/ 	.word	0x00001830


	//   ....[1]....
        /*01fc*/ 	.word	0x00002490


	//   ....[2]....
        /*0200*/ 	.word	0x00002520


	//   ....[3]....
        /*0204*/ 	.word	0x00003110


	//   ....[4]....
        /*0208*/ 	.word	0x000031c0


	//----- nvinfo : EIATTR_CRS_STACK_SIZE
	.align		4
.L_359:
        /*020c*/ 	.byte	0x04, 0x1e
        /*020e*/ 	.short	(.L_361 - .L_360)
.L_360:
        /*0210*/ 	.word	0x00000000


	//----- nvinfo : EIATTR_CBANK_PARAM_SIZE
	.align		4
.L_361:
        /*0214*/ 	.byte	0x03, 0x19
        /*0216*/ 	.short	0x0034


	//----- nvinfo : EIATTR_PARAM_CBANK
	.align		4
        /*0218*/ 	.byte	0x04, 0x0a
        /*021a*/ 	.short	(.L_363 - .L_362)
	.align		4
.L_362:
        /*021c*/ 	.word	index@(.nv.constant0._Z10cleanup_v2PfS_S_S_biiff)
        /*0220*/ 	.short	0x0380
        /*0222*/ 	.short	0x0034


	//----- nvinfo : EIATTR_SW_WAR
	.align		4
.L_363:
        /*0224*/ 	.byte	0x04, 0x36
        /*0226*/ 	.short	(.L_365 - .L_364)
.L_364:
        /*0228*/ 	.word	0x00000008
.L_365:


//--------------------- .nv.info._Z7cleanupPfS_S_S_bi --------------------------
	.section	.nv.info._Z7cleanupPfS_S_S_bi,"",@"SHT_CUDA_INFO"
	.sectionflags	@""
	.align	4


	//----- nvinfo : EIATTR_CUDA_API_VERSION
	.align		4
        /*0000*/ 	.byte	0x04, 0x37
        /*0002*/ 	.short	(.L_367 - .L_366)
.L_366:
        /*0004*/ 	.word	0x00000082


	//----- nvinfo : EIATTR_KPARAM_INFO
	.align		4
.L_367:
        /*0008*/ 	.byte	0x04, 0x17
        /*000a*/ 	.short	(.L_369 - .L_368)
.L_368:
        /*000c*/ 	.word	0x00000000
        /*0010*/ 	.short	0x0005
        /*0012*/ 	.short	0x0024
        /*0014*/ 	.byte	0x00, 0xf0, 0x11, 0x00


	//----- nvinfo : EIATTR_KPARAM_INFO
	.align		4
.L_369:
        /*0018*/ 	.byte	0x04, 0x17
        /*001a*/ 	.short	(.L_371 - .L_370)
.L_370:
        /*001c*/ 	.word	0x00000000
        /*0020*/ 	.short	0x0004
        /*0022*/ 	.short	0x0020
        /*0024*/ 	.byte	0x00, 0xf0, 0x05, 0x00


	//----- nvinfo : EIATTR_KPARAM_INFO
	.align		4
.L_371:
        /*0028*/ 	.byte	0x04, 0x17
        /*002a*/ 	.short	(.L_373 - .L_372)
.L_372:
        /*002c*/ 	.word	0x00000000
        /*0030*/ 	.short	0x0003
        /*0032*/ 	.short	0x0018
        /*0034*/ 	.byte	0x00, 0xf5, 0x21, 0x00


	//----- nvinfo : EIATTR_KPARAM_INFO
	.align		4
.L_373:
        /*0038*/ 	.byte	0x04, 0x17
        /*003a*/ 	.short	(.L_375 - .L_374)
.L_374:
        /*003c*/ 	.word	0x00000000
        /*0040*/ 	.short	0x0002
        /*0042*/ 	.short	0x0010
        /*0044*/ 	.byte	0x00, 0xf5, 0x21, 0x00


	//----- nvinfo : EIATTR_KPARAM_INFO
	.align		4
.L_375:
        /*0048*/ 	.byte	0x04, 0x17
        /*004a*/ 	.short	(.L_377 - .L_376)
.L_376:
        /*004c*/ 	.word	0x00000000
        /*0050*/ 	.short	0x0001
        /*0052*/ 	.short	0x0008
        /*0054*/ 	.byte	0x00, 0xf5, 0x21, 0x00


	//----- nvinfo : EIATTR_KPARAM_INFO
	.align		4
.L_377:
        /*0058*/ 	.byte	0x04, 0x17
        /*005a*/ 	.short	(.L_379 - .L_378)
.L_378:
        /*005c*/ 	.word	0x00000000
        /*0060*/ 	.short	0x0000
        /*0062*/ 	.short	0x0000
        /*0064*/ 	.byte	0x00, 0xf5, 0x21, 0x00


	//----- nvinfo : EIATTR_SPARSE_MMA_MASK
	.align		4
.L_379:
        /*0068*/ 	.byte	0x03, 0x50
        /*006a*/ 	.short	0x0000


	//----- nvinfo : EIATTR_MAXREG_COUNT
	.align		4
        /*006c*/ 	.byte	0x03, 0x1b
        /*006e*/ 	.short	0x00ff


	//----- nvinfo : EIATTR_NUM_BARRIERS
	.align		4
        /*0070*/ 	.byte	0x02, 0x4c
        /*0072*/ 	.byte	0x01
	.zero		1


	//----- nvinfo : EIATTR_MERCURY_ISA_VERSION
	.align		4
        /*0074*/ 	.byte	0x03, 0x5f
        /*0076*/ 	.short	0x0101


	//----- nvinfo : EIATTR_COOP_GROUP_MASK_REGIDS
	.align		4
        /*0078*/ 	.byte	0x04, 0x29
        /*007a*/ 	.short	(.L_381 - .L_380)


	//   ....[0]....
.L_380:
        /*007c*/ 	.word	0xffffffff


	//   ....[1]....
        /*0080*/ 	.word	0xffffffff


	//   ....[2]....
        /*0084*/ 	.word	0xffffffff


	//   ....[3]....
        /*0088*/ 	.word	0xffffffff


	//   ....[4]....
        /*008c*/ 	.word	0xffffffff


	//   ....[5]....
        /*0090*/ 	.word	0xffffffff


	//   ....[6]....
        /*0094*/ 	.word	0xffffffff


	//   ....[7]....
        /*0098*/ 	.word	0xffffffff


	//   ....[8]....
        /*009c*/ 	.word	0xffffffff


	//   ....[9]....
        /*00a0*/ 	.word	0xffffffff


	//   ....[10]....
        /*00a4*/ 	.word	0x05000009


	//   ....[11]....
        /*00a8*/ 	.word	0x05000009


	//   ....[12]....
        /*00ac*/ 	.word	0x05000009


	//   ....[13]....
        /*00b0*/ 	.word	0x05000009


	//   ....[14]....
        /*00b4*/ 	.word	0x05000009


	//   ....[15]....
        /*00b8*/ 	.word	0x05000009


	//   ....[16]....
        /*00bc*/ 	.word	0x05000009


	//   ....[17]....
        /*00c0*/ 	.word	0x05000009


	//   ....[18]....
        /*00c4*/ 	.word	0x05000009


	//   ....[19]....
        /*00c8*/ 	.word	0x05000009


	//----- nvinfo : EIATTR_COOP_GROUP_INSTR_OFFSETS
	.align		4
.L_381:
        /*00cc*/ 	.byte	0x04, 0x28
        /*00ce*/ 	.short	(.L_383 - .L_382)


	//   ....[0]....
.L_382:
        /*00d0*/ 	.word	0x00000ab0


	//   ....[1]....
        /*00d4*/ 	.word	0x00000ad0


	//   ....[2]....
        /*00d8*/ 	.word	0x00000af0


	//   ....[3]....
        /*00dc*/ 	.word	0x00000b10


	//   ....[4]....
        /*00e0*/ 	.word	0x00000b30


	//   ....[5]....
        /*00e4*/ 	.word	0x00001740


	//   ....[6]....
        /*00e8*/ 	.word	0x00001760


	//   ....[7]....
        /*00ec*/ 	.word	0x00001780


	//   ....[8]....
        /*00f0*/ 	.word	0x000017a0


	//   ....[9]....
        /*00f4*/ 	.word	0x000017c0


	//   ....[10]....
        /*00f8*/ 	.word	0x000018b0


	//   ....[11]....
        /*00fc*/ 	.word	0x00001920


	//   ....[12]....
        /*0100*/ 	.word	0x00001990


	//   ....[13]....
        /*0104*/ 	.word	0x00001a00


	//   ....[14]....
        /*0108*/ 	.word	0x00001a70


	//   ....[15]....
        /*010c*/ 	.word	0x00001ae0


	//   ....[16]....
        /*0110*/ 	.word	0x00001b50


	//   ....[17]....
        /*0114*/ 	.word	0x00001bc0


	//   ....[18]....
        /*0118*/ 	.word	0x00001c30


	//   ....[19]....
        /*011c*/ 	.word	0x00001ca0


	//----- nvinfo : EIATTR_VRC_CTA_INIT_COUNT
	.align		4
.L_383:
        /*0120*/ 	.byte	0x02, 0x4a
	.zero		1
	.zero		1


	//----- nvinfo : EIATTR_EXIT_INSTR_OFFSETS
	.align		4
        /*0124*/ 	.byte	0x04, 0x1c
        /*0126*/ 	.short	(.L_385 - .L_384)


	//   ....[0]....
.L_384:
        /*0128*/ 	.word	0x00000be0


	//   ....[1]....
        /*012c*/ 	.word	0x00001810


	//   ....[2]....
        /*0130*/ 	.word	0x00001860


	//----- nvinfo : EIATTR_CRS_STACK_SIZE
	.align		4
.L_385:
        /*0134*/ 	.byte	0x04, 0x1e
        /*0136*/ 	.short	(.L_387 - .L_386)
.L_386:
        /*0138*/ 	.word	0x00000000


	//----- nvinfo : EIATTR_CBANK_PARAM_SIZE
	.align		4
.L_387:
        /*013c*/ 	.byte	0x03, 0x19
        /*013e*/ 	.short	0x0028


	//----- nvinfo : EIATTR_PARAM_CBANK
	.align		4
        /*0140*/ 	.byte	0x04, 0x0a
        /*0142*/ 	.short	(.L_389 - .L_388)
	.align		4
.L_388:
        /*0144*/ 	.word	index@(.nv.constant0._Z7cleanupPfS_S_S_bi)
        /*0148*/ 	.short	0x0380
        /*014a*/ 	.short	0x0028


	//----- nvinfo : EIATTR_SW_WAR
	.align		4
.L_389:
        /*014c*/ 	.byte	0x04, 0x36
        /*014e*/ 	.short	(.L_391 - .L_390)
.L_390:
        /*0150*/ 	.word	0x00000008
.L_391:


//--------------------- .nv.callgraph             --------------------------
	.section	.nv.callgraph,"",@"SHT_CUDA_CALLGRAPH"
	.align	4
	.sectionentsize	8
	.align		4
        /*0000*/ 	.word	0x00000000
	.align		4
        /*0004*/ 	.word	0xffffffff
	.align		4
        /*0008*/ 	.word	0x00000000
	.align		4
        /*000c*/ 	.word	0xfffffffe
	.align		4
        /*0010*/ 	.word	0x00000000
	.align		4
        /*0014*/ 	.word	0xfffffffd
	.align		4
        /*0018*/ 	.word	0x00000000
	.align		4
        /*001c*/ 	.word	0xfffffffc


//--------------------- .nv.constant4             --------------------------
	.section	.nv.constant4,"a",@progbits
	.align	8
	.align		8
.nv.constant4:
        /*0000*/ 	.dword	_ZN60_INTERNAL_14a5a7e7_29_multi_tensor_l2norm_kernel_cu_0ab45fc84cuda3std3__45__cpo5beginE
	.align		8
        /*0008*/ 	.dword	_ZN60_INTERNAL_14a5a7e7_29_multi_tensor_l2norm_kernel_cu_0ab45fc84cuda3std3__45__cpo3endE
	.align		8
        /*0010*/ 	.dword	_ZN60_INTERNAL_14a5a7e7_29_multi_tensor_l2norm_kernel_cu_0ab45fc84cuda3std3__45__cpo6cbeginE
	.align		8
        /*0018*/ 	.dword	_ZN60_INTERNAL_14a5a7e7_29_multi_tensor_l2norm_kernel_cu_0ab45fc84cuda3std3__45__cpo4cendE
	.align		8
        /*0020*/ 	.dword	_ZN60_INTERNAL_14a5a7e7_29_multi_tensor_l2norm_kernel_cu_0ab45fc84cuda3std3__45__cpo6rbeginE
	.align		8
        /*0028*/ 	.dword	_ZN60_INTERNAL_14a5a7e7_29_multi_tensor_l2norm_kernel_cu_0ab45fc84cuda3std3__45__cpo4rendE
	.align		8
        /*0030*/ 	.dword	_ZN60_INTERNAL_14a5a7e7_29_multi_tensor_l2norm_kernel_cu_0ab45fc84cuda3std3__45__cpo7crbeginE
	.align		8
        /*0038*/ 	.dword	_ZN60_INTERNAL_14a5a7e7_29_multi_tensor_l2norm_kernel_cu_0ab45fc84cuda3std3__45__cpo5crendE
	.align		8
        /*0040*/ 	.dword	_ZN60_INTERNAL_14a5a7e7_29_multi_tensor_l2norm_kernel_cu_0ab45fc84cuda3std3__462_GLOBAL__N__14a5a7e7_29_multi_tensor_l2norm_kernel_cu_0ab45fc86ignoreE
	.align		8
        /*0048*/ 	.dword	_ZN60_INTERNAL_14a5a7e7_29_multi_tensor_l2norm_kernel_cu_0ab45fc84cuda3std3__419piecewise_constructE
	.align		8
        /*0050*/ 	.dword	_ZN60_INTERNAL_14a5a7e7_29_multi_tensor_l2norm_kernel_cu_0ab45fc84cuda3std3__48in_placeE
	.align		8
        /*0058*/ 	.dword	_ZN60_INTERNAL_14a5a7e7_29_multi_tensor_l2norm_kernel_cu_0ab45fc84cuda3std3__420unreachable_sentinelE
	.align		8
        /*0060*/ 	.dword	_ZN60_INTERNAL_14a5a7e7_29_multi_tensor_l2norm_kernel_cu_0ab45fc84cuda3std6ranges3__45__cpo4swapE
	.align		8
        /*0068*/ 	.dword	_ZN60_INTERNAL_14a5a7e7_29_multi_tensor_l2norm_kernel_cu_0ab45fc84cuda3std6ranges3__45__cpo9iter_moveE
	.align		8
        /*0070*/ 	.dword	_ZN60_INTERNAL_14a5a7e7_29_multi_tensor_l2norm_kernel_cu_0ab45fc84cuda3std6ranges3__45__cpo5beginE
	.align		8
        /*0078*/ 	.dword	_ZN60_INTERNAL_14a5a7e7_29_multi_tensor_l2norm_kernel_cu_0ab45fc84cuda3std6ranges3__45__cpo3endE
	.align		8
        /*0080*/ 	.dword	_ZN60_INTERNAL_14a5a7e7_29_multi_tensor_l2norm_kernel_cu_0ab45fc84cuda3std6ranges3__45__cpo6cbeginE
	.align		8
        /*0088*/ 	.dword	_ZN60_INTERNAL_14a5a7e7_29_multi_tensor_l2norm_kernel_cu_0ab45fc84cuda3std6ranges3__45__cpo4cendE
	.align		8
        /*0090*/ 	.dword	_ZN60_INTERNAL_14a5a7e7_29_multi_tensor_l2norm_kernel_cu_0ab45fc84cuda3std6ranges3__45__cpo7advanceE
	.align		8
        /*0098*/ 	.dword	_ZN60_INTERNAL_14a5a7e7_29_multi_tensor_l2norm_kernel_cu_0ab45fc84cuda3std6ranges3__45__cpo9iter_swapE
	.align		8
        /*00a0*/ 	.dword	_ZN60_INTERNAL_14a5a7e7_29_multi_tensor_l2norm_kernel_cu_0ab45fc84cuda3std6ranges3__45__cpo4nextE
	.align		8
        /*00a8*/ 	.dword	_ZN60_INTERNAL_14a5a7e7_29_multi_tensor_l2norm_kernel_cu_0ab45fc84cuda3std6ranges3__45__cpo4prevE
	.align		8
        /*00b0*/ 	.dword	_ZN60_INTERNAL_14a5a7e7_29_multi_tensor_l2norm_kernel_cu_0ab45fc84cuda3std6ranges3__45__cpo4dataE
	.align		8
        /*00b8*/ 	.dword	_ZN60_INTERNAL_14a5a7e7_29_multi_tensor_l2norm_kernel_cu_0ab45fc84cuda3std6ranges3__45__cpo5cdataE
	.align		8
        /*00c0*/ 	.dword	_ZN60_INTERNAL_14a5a7e7_29_multi_tensor_l2norm_kernel_cu_0ab45fc84cuda3std6ranges3__45__cpo4sizeE
	.align		8
        /*00c8*/ 	.dword	_ZN60_INTERNAL_14a5a7e7_29_multi_tensor_l2norm_kernel_cu_0ab45fc84cuda3std6ranges3__45__cpo5ssizeE
	.align		8
        /*00d0*/ 	.dword	_ZN60_INTERNAL_14a5a7e7_29_multi_tensor_l2norm_kernel_cu_0ab45fc84cuda3std6ranges3__45__cpo8distanceE
	.align		8
        /*00d8*/ 	.dword	_ZN60_INTERNAL_14a5a7e7_29_multi_tensor_l2norm_kernel_cu_0ab45fc86thrust24THRUST_300001_SM_1030_NS6system6detail10sequential3seqE


//--------------------- .text._Z25multi_tensor_apply_kernelI18TensorListMetadataILi1EE14MaxNormFunctorIN3c104HalfEEJPfS6_biEEvlPViT_T0_DpT1_ --------------------------
	.section	.text._Z25multi_tensor_apply_kernelI18TensorListMetadataILi1EE14MaxNormFunctorIN3c104HalfEEJPfS6_biEEvlPViT_T0_DpT1_,"ax",@progbits
	.align	128
        .global         _Z25multi_tensor_apply_kernelI18TensorListMetadataILi1EE14MaxNormFunctorIN3c104HalfEEJPfS6_biEEvlPViT_T0_DpT1_
        .type           _Z25multi_tensor_apply_kernelI18TensorListMetadataILi1EE14MaxNormFunctorIN3c104HalfEEJPfS6_biEEvlPViT_T0_DpT1_,@function
        .size           _Z25multi_tensor_apply_kernelI18TensorListMetadataILi1EE14MaxNormFunctorIN3c104HalfEEJPfS6_biEEvlPViT_T0_DpT1_,(.L_x_198 - _Z25multi_tensor_apply_kernelI18TensorListMetadataILi1EE14MaxNormFunctorIN3c104HalfEEJPfS6_biEEvlPViT_T0_DpT1_)
        .other          _Z25multi_tensor_apply_kernelI18TensorListMetadataILi1EE14MaxNormFunctorIN3c104HalfEEJPfS6_biEEvlPViT_T0_DpT1_,@"STO_CUDA_ENTRY STV_DEFAULT"
_Z25multi_tensor_apply_kernelI18TensorListMetadataILi1EE14MaxNormFunctorIN3c104HalfEEJPfS6_biEEvlPViT_T0_DpT1_:
.text._Z25multi_tensor_apply_kernelI18TensorListMetadataILi1EE14MaxNormFunctorIN3c104HalfEEJPfS6_biEEvlPViT_T0_DpT1_:
[----:B------:R-:W-:Y:S01]  /*0000*/  LDC R1, c[0x0][0x37c] ;  /* 0x0000df00ff017b82 */ /* 0x000fe20000000800 */
[----:B------:R-:W0:Y:S01]  /*0010*/  S2R R5, SR_CTAID.X ;  /* 0x0000000000057919 */ /* 0x000e220000002500 */
[----:B------:R-:W-:-:S06]  /*0020*/  IMAD.MOV.U32 R3, RZ, RZ, 0x10 ;  /* 0x00000010ff037424 */ /* 0x000fcc00078e00ff */
[----:B------:R-:W1:Y:S01]  /*0030*/  LDC R9, c[0x0][0x380] ;  /* 0x0000e000ff097b82 */ /* 0x000e620000000800 */
[----:B------:R-:W2:Y:S01]  /*0040*/  LDCU.64 UR6, c[0x0][0x358] ;  /* 0x00006b00ff0677ac */ /* 0x000ea20008000a00 */
[----:B------:R-:W-:-:S06]  /*0050*/  CS2R R12, SRZ ;  /* 0x00000000000c7805 */ /* 0x000fcc000001ff00 */
[----:B0-----:R-:W0:Y:S01]  /*0060*/  LDC.U8 R0, c[0x0][R5+0xa70] ;  /* 0x00029c0005007b82 */ /* 0x001e220000000000 */
[----:B------:R-:W-:-:S04]  /*0070*/  VIADD R4, R5, 0x10 ;  /* 0x0000001005047836 */ /* 0x000fc80000000000 */
[----:B------:R-:W-:-:S06]  /*0080*/  IMAD R4, R5, 0x3, R4 ;  /* 0x0000000305047824 */ /* 0x000fcc00078e0204 */
[----:B------:R-:W1:Y:S01]  /*0090*/  LDC R4, c[0x0][R4+0xba0] ;  /* 0x0002e80004047b82 */ /* 0x000e620000000800 */
[----:B0-----:R-:W-:-:S07]  /*00a0*/  IMAD R8, R0, 0x8, R3 ;  /* 0x0000000800087824 */ /* 0x001fce00078e0203 */
[----:B------:R-:W0:Y:S01]  /*00b0*/  LDC.64 R2, c[0x0][R8+0x380] ;  /* 0x0000e00008027b82 */ /* 0x000e220000000a00 */
[----:B-1----:R-:W-:-:S07]  /*00c0*/  IMAD R7, R4, R9, RZ ;  /* 0x0000000904077224 */ /* 0x002fce00078e02ff */
[----:B------:R-:W1:Y:S01]  /*00d0*/  LDC R6, c[0x0][R8+0x6f0] ;  /* 0x0001bc0008067b82 */ /* 0x000e620000000800 */
[----:B0-----:R-:W-:-:S04]  /*00e0*/  IMAD.WIDE R2, R7, 0x2, R2 ;  /* 0x0000000207027825 */ /* 0x001fc800078e0202 */
[----:B-1----:R-:W-:Y:S01]  /*00f0*/  IMAD.IADD R18, R6, 0x1, -R7 ;  /* 0x0000000106127824 */ /* 0x002fe200078e0a07 */
[----:B------:R-:W-:-:S04]  /*0100*/  LOP3.LUT R6, R2, 0x7, RZ, 0xc0, !PT ;  /* 0x0000000702067812 */ /* 0x000fc800078ec0ff */
[----:B------:R-:W-:Y:S02]  /*0110*/  LOP3.LUT P0, RZ, R18, 0x3, R9, 0xc8, !PT ;  /* 0x0000000312ff7812 */ /* 0x000fe4000780c809 */
[----:B------:R-:W-:Y:S02]  /*0120*/  ISETP.NE.AND P1, PT, R6, RZ, PT ;  /* 0x000000ff0600720c */ /* 0x000fe40003f25270 */
[----:B------:R-:W-:-:S11]  /*0130*/  CS2R R6, SRZ ;  /* 0x0000000000067805 */ /* 0x000fd6000001ff00 */
[----:B--2---:R-:W-:Y:S05]  /*0140*/  @!P0 BRA !P1, `(.L_x_0) ;  /* 0x0000000000948947 */ /* 0x004fea0004800000 */
[----:B------:R-:W-:-:S04]  /*0150*/  VIMNMX R8, PT, PT, R18, R9, PT ;  /* 0x0000000912087248 */ /* 0x000fc80003fe0100 */
[----:B------:R-:W-:-:S13]  /*0160*/  ISETP.GE.AND P0, PT, R8, 0x1, PT ;  /* 0x000000010800780c */ /* 0x000fda0003f06270 */
[----:B------:R-:W-:Y:S05]  /*0170*/  @!P0 BRA `(.L_x_1) ;  /* 0x0000000000f48947 */ /* 0x000fea0003800000 */
[----:B------:R-:W0:Y:S01]  /*0180*/  S2R R23, SR_TID.X ;  /* 0x0000000000177919 */ /* 0x000e220000002100 */
[----:B------:R-:W-:Y:S02]  /*0190*/  VIMNMX.U32 R18, PT, PT, R18, R9, PT ;  /* 0x0000000912127248 */ /* 0x000fe40003fe0000 */
[----:B------:R-:W-:Y:S02]  /*01a0*/  CS2R R6, SRZ ;  /* 0x0000000000067805 */ /* 0x000fe4000001ff00 */
[----:B------:R-:W-:Y:S01]  /*01b0*/  CS2R R12, SRZ ;  /* 0x00000000000c7805 */ /* 0x000fe2000001ff00 */
[----:B------:R-:W1:Y:S01]  /*01c0*/  LDCU UR5, c[0x0][0x360] ;  /* 0x00006c00ff0577ac */ /* 0x000e620008000800 */
[----:B------:R-:W-:-:S05]  /*01d0*/  UMOV UR4, URZ ;  /* 0x000000ff00047c82 */ /* 0x000fca0008000000 */
.L_x_2:
[----:B0-----:R-:W-:-:S04]  /*01e0*/  VIADD R17, R23, UR4 ;  /* 0x0000000417117c36 */ /* 0x001fc80008000000 */
[C---:B-1----:R-:W-:Y:S01]  /*01f0*/  VIADD R15, R17.reuse, UR5 ;  /* 0x00000005110f7c36 */ /* 0x042fe20008000000 */
[----:B------:R-:W-:-:S03]  /*0200*/  ISETP.GE.AND P0, PT, R17, R18, PT ;  /* 0x000000121100720c */ /* 0x000fc60003f06270 */
[C---:B------:R-:W-:Y:S01]  /*0210*/  VIADD R11, R15.reuse, UR5 ;  /* 0x000000050f0b7c36 */ /* 0x040fe20008000000 */
[----:B------:R-:W-:-:S03]  /*0220*/  ISETP.GE.AND P1, PT, R15, R18, PT ;  /* 0x000000120f00720c */ /* 0x000fc60003f26270 */
[C---:B------:R-:W-:Y:S01]  /*0230*/  VIADD R9, R11.reuse, UR5 ;  /* 0x000000050b097c36 */ /* 0x040fe20008000000 */
[----:B------:R-:W-:-:S04]  /*0240*/  ISETP.GE.AND P2, PT, R11, R18, PT ;  /* 0x000000120b00720c */ /* 0x000fc80003f46270 */
[----:B------:R-:W-:Y:S01]  /*0250*/  ISETP.GE.AND P3, PT, R9, R18, PT ;  /* 0x000000120900720c */ /* 0x000fe20003f66270 */
[----:B------:R-:W-:-:S04]  /*0260*/  @!P0 IMAD.WIDE R16, R17, 0x2, R2 ;  /* 0x0000000211108825 */ /* 0x000fc800078e0202 */
[--C-:B------:R-:W-:Y:S02]  /*0270*/  @!P1 IMAD.WIDE R14, R15, 0x2, R2.reuse ;  /* 0x000000020f0e9825 */ /* 0x100fe400078e0202 */
[----:B------:R-:W2:Y:S02]  /*0280*/  @!P0 LDG.E.U16 R16, desc[UR6][R16.64] ;  /* 0x0000000610108981 */ /* 0x000ea4000c1e1500 */
[--C-:B------:R-:W-:Y:S02]  /*0290*/  @!P2 IMAD.WIDE R10, R11, 0x2, R2.reuse ;  /* 0x000000020b0aa825 */ /* 0x100fe400078e0202 */
[----:B------:R-:W3:Y:S02]  /*02a0*/  @!P1 LDG.E.U16 R14, desc[UR6][R14.64] ;  /* 0x000000060e0e9981 */ /* 0x000ee4000c1e1500 */
[----:B------:R-:W-:Y:S02]  /*02b0*/  @!P3 IMAD.WIDE R8, R9, 0x2, R2 ;  /* 0x000000020908b825 */ /* 0x000fe400078e0202 */
[----:B------:R-:W4:Y:S04]  /*02c0*/  @!P2 LDG.E.U16 R10, desc[UR6][R10.64] ;  /* 0x000000060a0aa981 */ /* 0x000f28000c1e1500 */
[----:B------:R-:W5:Y:S01]  /*02d0*/  @!P3 LDG.E.U16 R8, desc[UR6][R8.64] ;  /* 0x000000060808b981 */ /* 0x000f62000c1e1500 */
[----:B------:R-:W-:-:S06]  /*02e0*/  ULEA UR4, UR5, UR4, 0x2 ;  /* 0x0000000405047291 */ /* 0x000fcc000f8e10ff */
[----:B------:R-:W-:Y:S01]  /*02f0*/  ISETP.LE.AND P4, PT, R18, UR4, PT ;  /* 0x0000000412007c0c */ /* 0x000fe2000bf83270 */
[----:B--2---:R-:W-:Y:S02]  /*0300*/  @!P0 HADD2.F32 R20, -RZ, R16.H0_H0 ;  /* 0x20000010ff148230 */ /* 0x004fe40000004100 */
[----:B---3--:R-:W-:Y:S02]  /*0310*/  @!P1 HADD2.F32 R19, -RZ, R14.H0_H0 ;  /* 0x2000000eff139230 */ /* 0x008fe40000004100 */
[----:B----4-:R-:W-:Y:S02]  /*0320*/  @!P2 HADD2.F32 R22, -RZ, R10.H0_H0 ;  /* 0x2000000aff16a230 */ /* 0x010fe40000004100 */
[----:B-----5:R-:W-:Y:S01]  /*0330*/  @!P3 HADD2.F32 R21, -RZ, R8.H0_H0 ;  /* 0x20000008ff15b230 */ /* 0x020fe20000004100 */
[----:B------:R-:W-:Y:S02]  /*0340*/  @!P0 FMNMX.FTZ R13, |R13|, |R20|, !PT ;  /* 0x400000140d0d8209 */ /* 0x000fe40007810200 */
[----:B------:R-:W-:-:S02]  /*0350*/  @!P1 FMNMX.FTZ R12, |R12|, |R19|, !PT ;  /* 0x400000130c0c9209 */ /* 0x000fc40007810200 */
[----:B------:R-:W-:Y:S02]  /*0360*/  @!P2 FMNMX.FTZ R7, |R7|, |R22|, !PT ;  /* 0x400000160707a209 */ /* 0x000fe40007810200 */
[----:B------:R-:W-:Y:S01]  /*0370*/  @!P3 FMNMX.FTZ R6, |R6|, |R21|, !PT ;  /* 0x400000150606b209 */ /* 0x000fe20007810200 */
[----:B------:R-:W-:Y:S06]  /*0380*/  @!P4 BRA `(.L_x_2) ;  /* 0xfffffffc0094c947 */ /* 0x000fec000383ffff */
[----:B------:R-:W-:Y:S05]  /*0390*/  BRA `(.L_x_1) ;  /* 0x00000000006c7947 */ /* 0x000fea0003800000 */
.L_x_0:
[----:B------:R-:W0:Y:S01]  /*03a0*/  S2R R11, SR_TID.X ;  /* 0x00000000000b7919 */ /* 0x000e220000002100 */
[----:B------:R-:W-:Y:S01]  /*03b0*/  VIMNMX R15, PT, PT, R18, R9, PT ;  /* 0x00000009120f7248 */ /* 0x000fe20003fe0100 */
[----:B------:R-:W-:Y:S01]  /*03c0*/  BSSY.RECONVERGENT B0, `(.L_x_1) ;  /* 0x0000018000007945 */ /* 0x000fe20003800200 */
[----:B0-----:R-:W-:-:S05]  /*03d0*/  IMAD.SHL.U32 R8, R11, 0x4, RZ ;  /* 0x000000040b087824 */ /* 0x001fca00078e00ff */
[----:B------:R-:W-:-:S13]  /*03e0*/  ISETP.GT.AND P0, PT, R15, R8, PT ;  /* 0x000000080f00720c */ /* 0x000fda0003f04270 */
[----:B------:R-:W-:Y:S05]  /*03f0*/  @!P0 BRA `(.L_x_3) ;  /* 0x0000000000508947 */ /* 0x000fea0003800000 */
[----:B------:R-:W0:Y:S01]  /*0400*/  LDC R16, c[0x0][0x360] ;  /* 0x0000d800ff107b82 */ /* 0x000e220000000800 */
[----:B------:R-:W-:Y:S02]  /*0410*/  VIMNMX.U32 R19, PT, PT, R18, R9, PT ;  /* 0x0000000912137248 */ /* 0x000fe40003fe0000 */
[----:B------:R-:W-:Y:S02]  /*0420*/  CS2R R6, SRZ ;  /* 0x0000000000067805 */ /* 0x000fe4000001ff00 */
[----:B------:R-:W-:-:S07]  /*0430*/  CS2R R12, SRZ ;  /* 0x00000000000c7805 */ /* 0x000fce000001ff00 */
.L_x_4:
[----:B------:R-:W-:-:S06]  /*0440*/  IMAD.WIDE R8, R11, 0x8, R2 ;  /* 0x000000080b087825 */ /* 0x000fcc00078e0202 */
[----:B------:R-:W2:Y:S01]  /*0450*/  LDG.E.64 R8, desc[UR6][R8.64] ;  /* 0x0000000608087981 */ /* 0x000ea2000c1e1b00 */
[----:B0-----:R-:W-:-:S04]  /*0460*/  IMAD.IADD R11, R16, 0x1, R11 ;  /* 0x00000001100b7824 */ /* 0x001fc800078e020b */
[----:B------:R-:W-:-:S05]  /*0470*/  IMAD.SHL.U32 R10, R11, 0x4, RZ ;  /* 0x000000040b0a7824 */ /* 0x000fca00078e00ff */
[----:B------:R-:W-:Y:S02]  /*0480*/  ISETP.GE.AND P0, PT, R10, R19, PT ;  /* 0x000000130a00720c */ /* 0x000fe40003f06270 */
[--C-:B--2---:R-:W-:Y:S01]  /*0490*/  SHF.R.U64 R15, R8, 0x10, R9.reuse ;  /* 0x00000010080f7819 */ /* 0x104fe20000001209 */
[----:B------:R-:W-:Y:S01]  /*04a0*/  HADD2.F32 R10, -RZ, R8.H0_H0 ;  /* 0x20000008ff0a7230 */ /* 0x000fe20000004100 */
[----:B------:R-:W-:Y:S01]  /*04b0*/  SHF.R.U32.HI R17, RZ, 0x10, R9 ;  /* 0x00000010ff117819 */ /* 0x000fe20000011609 */
[----:B------:R-:W-:Y:S02]  /*04c0*/  HADD2.F32 R14, -RZ, R9.H0_H0 ;  /* 0x20000009ff0e7230 */ /* 0x000fe40000004100 */
[----:B------:R-:W-:Y:S01]  /*04d0*/  HADD2.F32 R15, -RZ, R15.H0_H0 ;  /* 0x2000000fff0f7230 */ /* 0x000fe20000004100 */
[----:B------:R-:W-:Y:S01]  /*04e0*/  FMNMX.FTZ R13, |R10|, |R13|, !PT ;  /* 0x4000000d0a0d7209 */ /* 0x000fe20007810200 */
[----:B------:R-:W-:Y:S01]  /*04f0*/  HADD2.F32 R17, -RZ, R17.H0_H0 ;  /* 0x20000011ff117230 */ /* 0x000fe20000004100 */
[----:B------:R-:W-:-:S02]  /*0500*/  FMNMX.FTZ R7, |R14|, |R7|, !PT ;  /* 0x400000070e077209 */ /* 0x000fc40007810200 */
[----:B------:R-:W-:Y:S02]  /*0510*/  FMNMX.FTZ R12, |R15|, |R12|, !PT ;  /* 0x4000000c0f0c7209 */ /* 0x000fe40007810200 */
[----:B------:R-:W-:Y:S01]  /*0520*/  FMNMX.FTZ R6, |R17|, |R6|, !PT ;  /* 0x4000000611067209 */ /* 0x000fe20007810200 */
[----:B------:R-:W-:Y:S06]  /*0530*/  @!P0 BRA `(.L_x_4) ;  /* 0xfffffffc00c08947 */ /* 0x000fec000383ffff */
.L_x_3:
[----:B------:R-:W-:Y:S05]  /*0540*/  BSYNC.RECONVERGENT B0 ;  /* 0x0000000000007941 */ /* 0x000fea0003800200 */
.L_x_1:
[----:B------:R-:W0:Y:S01]  /*0550*/  LDCU UR8, c[0x0][0x360] ;  /* 0x00006c00ff0877ac */ /* 0x000e220008000800 */
[----:B------:R-:W1:Y:S01]  /*0560*/  S2R R2, SR_TID.X ;  /* 0x0000000000027919 */ /* 0x000e620000002100 */
[----:B------:R-:W0:Y:S01]  /*0570*/  LDC R3, c[0x0][0x364] ;  /* 0x0000d900ff037b82 */ /* 0x000e220000000800 */
[----:B------:R-:W-:Y:S01]  /*0580*/  FMNMX.FTZ R13, RZ, |R13|, !PT ;  /* 0x4000000dff0d7209 */ /* 0x000fe20007810000 */
[----:B------:R-:W-:Y:S01]  /*0590*/  UMOV UR4, 0x400 ;  /* 0x0000040000047882 */ /* 0x000fe20000000000 */
[----:B------:R-:W1:Y:S02]  /*05a0*/  S2R R9, SR_TID.Y ;  /* 0x0000000000097919 */ /* 0x000e640000002200 */
[----:B------:R-:W-:-:S03]  /*05b0*/  FMNMX.FTZ R12, |R13|, |R12|, !PT ;  /* 0x4000000c0d0c7209 */ /* 0x000fc60007810200 */
[----:B------:R-:W2:Y:S01]  /*05c0*/  S2UR UR5, SR_CgaCtaId ;  /* 0x00000000000579c3 */ /* 0x000ea20000008800 */
[----:B0-----:R-:W-:-:S05]  /*05d0*/  IMAD R3, R3, UR8, RZ ;  /* 0x0000000803037c24 */ /* 0x001fca000f8e02ff */
[C---:B------:R-:W-:Y:S02]  /*05e0*/  ISETP.GE.U32.AND P0, PT, R3.reuse, 0x40, PT ;  /* 0x000000400300780c */ /* 0x040fe40003f06070 */
[----:B------:R-:W-:Y:S01]  /*05f0*/  ISETP.GE.U32.AND P1, PT, R3, 0x80, PT ;  /* 0x000000800300780c */ /* 0x000fe20003f26070 */
[----:B--2---:R-:W-:Y:S01]  /*0600*/  ULEA UR4, UR5, UR4, 0x18 ;  /* 0x0000000405047291 */ /* 0x004fe2000f8ec0ff */
[----:B-1----:R-:W-:Y:S01]  /*0610*/  IMAD R8, R9, UR8, R2 ;  /* 0x0000000809087c24 */ /* 0x002fe2000f8e0202 */
[----:B------:R-:W-:-:S04]  /*0620*/  FMNMX.FTZ R9, |R12|, |R7|, !PT ;  /* 0x400000070c097209 */ /* 0x000fc80007810200 */
[----:B------:R-:W-:Y:S02]  /*0630*/  LEA R7, R8, UR4, 0x2 ;  /* 0x0000000408077c11 */ /* 0x000fe4000f8e10ff */
[----:B------:R-:W-:-:S05]  /*0640*/  FMNMX.FTZ R6, |R9|, |R6|, !PT ;  /* 0x4000000609067209 */ /* 0x000fca0007810200 */
[----:B------:R0:W-:Y:S01]  /*0650*/  @P0 STS [R7], R6 ;  /* 0x0000000607000388 */ /* 0x0001e20000000800 */
[----:B------:R-:W-:Y:S06]  /*0660*/  @P0 BAR.SYNC.DEFER_BLOCKING 0x0 ;  /* 0x0000000000000b1d */ /* 0x000fec0000010000 */
[----:B------:R-:W-:Y:S05]  /*0670*/  @!P1 BRA `(.L_x_5) ;  /* 0x00000008002c9947 */ /* 0x000fea0003800000 */
[----:B------:R-:W-:-:S04]  /*0680*/  SHF.R.U32.HI R9, RZ, 0x1, R3 ;  /* 0x00000001ff097819 */ /* 0x000fc80000011603 */
[----:B------:R-:W-:-:S13]  /*0690*/  ISETP.GE.U32.AND P1, PT, R8, R9, PT ;  /* 0x000000090800720c */ /* 0x000fda0003f26070 */
[----:B------:R-:W-:Y:S02]  /*06a0*/  @!P1 IMAD R10, R9, 0x4, R7 ;  /* 0x00000004090a9824 */ /* 0x000fe400078e0207 */
[----:B------:R-:W-:Y:S04]  /*06b0*/  @!P1 LDS R9, [R7] ;  /* 0x0000000007099984 */ /* 0x000fe80000000800 */
[----:B------:R-:W1:Y:S02]  /*06c0*/  @!P1 LDS R10, [R10] ;  /* 0x000000000a0a9984 */ /* 0x000e640000000800 */
[----:B-1----:R-:W-:-:S05]  /*06d0*/  @!P1 FMNMX.FTZ R12, |R9|, |R10|, !PT ;  /* 0x4000000a090c9209 */ /* 0x002fca0007810200 */
[----:B------:R1:W-:Y:S01]  /*06e0*/  @!P1 STS [R7], R12 ;  /* 0x0000000c07009388 */ /* 0x0003e20000000800 */
[----:B------:R-:W-:Y:S01]  /*06f0*/  BAR.SYNC.DEFER_BLOCKING 0x0 ;  /* 0x0000000000007b1d */ /* 0x000fe20000010000 */
[----:B------:R-:W-:-:S13]  /*0700*/  ISETP.GE.U32.AND P1, PT, R3, 0x100, PT ;  /* 0x000001000300780c */ /* 0x000fda0003f26070 */
[----:B-1----:R-:W-:Y:S05]  /*0710*/  @!P1 BRA `(.L_x_5) ;  /* 0x0000000800049947 */ /* 0x002fea0003800000 */
[----:B------:R-:W-:-:S04]  /*0720*/  SHF.R.U32.HI R9, RZ, 0x2, R3 ;  /* 0x00000002ff097819 */ /* 0x000fc80000011603 */
[----:B------:R-:W-:-:S13]  /*0730*/  ISETP.GE.U32.AND P1, PT, R8, R9, PT ;  /* 0x000000090800720c */ /* 0x000fda0003f26070 */
[----:B------:R-:W-:Y:S01]  /*0740*/  @!P1 LOP3.LUT R10, R3, 0x3ffffc, RZ, 0xc0, !PT ;  /* 0x003ffffc030a9812 */ /* 0x000fe200078ec0ff */
[----:B------:R-:W-:Y:S04]  /*0750*/  @!P1 LDS R9, [R7] ;  /* 0x0000000007099984 */ /* 0x000fe80000000800 */
[----:B------:R-:W-:-:S06]  /*0760*/  @!P1 IMAD.IADD R10, R7, 0x1, R10 ;  /* 0x00000001070a9824 */ /* 0x000fcc00078e020a */
        /* <DEDUP_REMOVED lines=123> */
[----:B------:R-:W-:Y:S06]  /*0f20*/  BAR.SYNC.DEFER_BLOCKING 0x0 ;  /* 0x0000000000007b1d */ /* 0x000fec0000010000 */
.L_x_5:
[----:B------:R-:W-:Y:S01]  /*0f30*/  ISETP.GT.U32.AND P1, PT, R8, 0x1f, PT ;  /* 0x0000001f0800780c */ /* 0x000fe20003f24070 */
[----:B------:R-:W-:-:S12]  /*0f40*/  BSSY B0, `(.L_x_6) ;  /* 0x0000011000007945 */ /* 0x000fd80003800000 */
[----:B------:R-:W-:Y:S05]  /*0f50*/  @P1 BRA `(.L_x_7) ;  /* 0x00000000003c1947 */ /* 0x000fea0003800000 */
[----:B------:R-:W-:Y:S01]  /*0f60*/  @P0 LDS R3, [R7] ;  /* 0x0000000007030984 */ /* 0x000fe20000000800 */
[----:B------:R-:W-:-:S03]  /*0f70*/  UMOV UR4, 0xffffffff ;  /* 0xffffffff00047882 */ /* 0x000fc60000000000 */
[----:B------:R-:W0:Y:S02]  /*0f80*/  @P0 LDS R8, [R7+0x80] ;  /* 0x0000800007080984 */ /* 0x000e240000000800 */
[----:B0-----:R-:W-:Y:S01]  /*0f90*/  @P0 FMNMX.FTZ R6, |R3|, |R8|, !PT ;  /* 0x4000000803060209 */ /* 0x001fe20007810200 */
[----:B------:R-:W-:Y:S06]  /*0fa0*/  BRA.DIV UR4, `(.L_x_8) ;  /* 0x0000000204887947 */ /* 0x000fec000b800000 */
[----:B------:R-:W0:Y:S02]  /*0fb0*/  SHFL.DOWN PT, R3, R6, 0x10, 0x1f ;  /* 0x0a001f0006037f89 */ /* 0x000e2400000e0000 */
[----:B0-----:R-:W-:-:S05]  /*0fc0*/  FMNMX.FTZ R3, |R3|, |R6|, !PT ;  /* 0x4000000603037209 */ /* 0x001fca0007810200 */
[----:B------:R-:W0:Y:S02]  /*0fd0*/  SHFL.DOWN PT, R8, R3, 0x8, 0x1f ;  /* 0x09001f0003087f89 */ /* 0x000e2400000e0000 */
[----:B0-----:R-:W-:-:S05]  /*0fe0*/  FMNMX.FTZ R8, |R3|, |R8|, !PT ;  /* 0x4000000803087209 */ /* 0x001fca0007810200 */
[----:B-1----:R-:W0:Y:S02]  /*0ff0*/  SHFL.DOWN PT, R7, R8, 0x4, 0x1f ;  /* 0x08801f0008077f89 */ /* 0x002e2400000e0000 */
[----:B0-----:R-:W-:-:S05]  /*1000*/  FMNMX.FTZ R7, |R8|, |R7|, !PT ;  /* 0x4000000708077209 */ /* 0x001fca0007810200 */
[----:B------:R-:W0:Y:S02]  /*1010*/  SHFL.DOWN PT, R10, R7, 0x2, 0x1f ;  /* 0x08401f00070a7f89 */ /* 0x000e2400000e0000 */
[----:B0-----:R-:W-:-:S05]  /*1020*/  FMNMX.FTZ R10, |R7|, |R10|, !PT ;  /* 0x4000000a070a7209 */ /* 0x001fca0007810200 */
[----:B------:R0:W1:Y:S02]  /*1030*/  SHFL.DOWN PT, R9, R10, 0x1, 0x1f ;  /* 0x08201f000a097f89 */ /* 0x00006400000e0000 */
.L_x_14:
[----:B01----:R-:W-:-:S07]  /*1040*/  FMNMX.FTZ R10, |R10|, |R9|, !PT ;  /* 0x400000090a0a7209 */ /* 0x003fce0007810200 */
.L_x_7:
[----:B------:R-:W-:Y:S05]  /*1050*/  BSYNC B0 ;  /* 0x0000000000007941 */ /* 0x000fea0003800000 */
.L_x_6:
[----:B------:R-:W-:-:S13]  /*1060*/  ISETP.NE.AND P0, PT, R2, RZ, PT ;  /* 0x000000ff0200720c */ /* 0x000fda0003f05270 */
[----:B------:R-:W-:Y:S05]  /*1070*/  @P0 EXIT ;  /* 0x000000000000094d */ /* 0x000fea0003800000 */
[----:B------:R-:W-:Y:S01]  /*1080*/  FSETP.NE.FTZ.AND P0, PT, |R10|, +INF , PT ;  /* 0x7f8000000a00780b */ /* 0x000fe20003f15200 */
[----:B01----:R-:W0:Y:S01]  /*1090*/  LDC.64 R6, c[0x0][0x10c0] ;  /* 0x00043000ff067b82 */ /* 0x003e220000000a00 */
[----:B------:R-:W1:Y:S11]  /*10a0*/  LDCU.U8 UR4, c[0x0][0x10d0] ;  /* 0x00021a00ff0477ac */ /* 0x000e760008000000 */
[----:B------:R-:W2:Y:S01]  /*10b0*/  @!P0 LDC.64 R2, c[0x0][0x388] ;  /* 0x0000e200ff028b82 */ /* 0x000ea20000000a00 */
[----:B------:R-:W-:-:S02]  /*10c0*/  @!P0 IMAD.MOV.U32 R9, RZ, RZ, 0x1 ;  /* 0x00000001ff098424 */ /* 0x000fc400078e00ff */
[----:B0-----:R-:W-:-:S03]  /*10d0*/  IMAD.WIDE.U32 R6, R5, 0x4, R6 ;  /* 0x0000000405067825 */ /* 0x001fc600078e0006 */
[----:B--2---:R0:W-:Y:S04]  /*10e0*/  @!P0 STG.E.STRONG.SYS desc[UR6][R2.64], R9 ;  /* 0x0000000902008986 */ /* 0x0041e8000c115906 */
[----:B------:R-:W2:Y:S01]  /*10f0*/  LDG.E R5, desc[UR6][R6.64] ;  /* 0x0000000606057981 */ /* 0x000ea2000c1e1900 */
[----:B-1----:R-:W-:-:S06]  /*1100*/  UPRMT UR4, UR4, 0x8880, URZ ;  /* 0x0000888004047896 */ /* 0x002fcc00080000ff */
[----:B------:R-:W-:Y:S02]  /*1110*/  ISETP.NE.AND P0, PT, RZ, UR4, PT ;  /* 0x00000004ff007c0c */ /* 0x000fe4000bf05270 */
[----:B--2---:R-:W-:-:S05]  /*1120*/  FMNMX.FTZ R5, |R10|, |R5|, !PT ;  /* 0x400000050a057209 */ /* 0x004fca0007810200 */
[----:B------:R0:W-:Y:S06]  /*1130*/  STG.E desc[UR6][R6.64], R5 ;  /* 0x0000000506007986 */ /* 0x0001ec000c101906 */
[----:B------:R-:W-:Y:S05]  /*1140*/  @!P0 EXIT ;  /* 0x000000000000894d */ /* 0x000fea0003800000 */
[----:B------:R-:W1:Y:S01]  /*1150*/  LDCU UR4, c[0x0][0x10b0] ;  /* 0x00021600ff0477ac */ /* 0x000e620008000800 */
[----:B0-----:R-:W0:Y:S01]  /*1160*/  LDC.64 R2, c[0x0][0x10c8] ;  /* 0x00043200ff027b82 */ /* 0x001e220000000a00 */
[----:B------:R-:W2:Y:S01]  /*1170*/  LDCU UR5, c[0x0][0x10d4] ;  /* 0x00021a80ff0577ac */ /* 0x000ea20008000800 */
[----:B-1----:R-:W-:-:S04]  /*1180*/  VIADD R5, R0, UR4 ;  /* 0x0000000400057c36 */ /* 0x002fc80008000000 */
[----:B--2---:R-:W-:-:S04]  /*1190*/  IMAD R5, R5, UR5, R4 ;  /* 0x0000000505057c24 */ /* 0x004fc8000f8e0204 */
[----:B0-----:R-:W-:-:S05]  /*11a0*/  IMAD.WIDE R2, R5, 0x4, R2 ;  /* 0x0000000405027825 */ /* 0x001fca00078e0202 */
[----:B------:R-:W-:Y:S01]  /*11b0*/  STG.E desc[UR6][R2.64], R10 ;  /* 0x0000000a02007986 */ /* 0x000fe2000c101906 */
[----:B------:R-:W-:Y:S05]  /*11c0*/  EXIT ;  /* 0x000000000000794d */ /* 0x000fea0003800000 */
.L_x_8:
[----:B------:R-:W-:Y:S02]  /*11d0*/  IMAD.MOV.U32 R12, RZ, RZ, 0x10 ;  /* 0x00000010ff0c7424 */ /* 0x000fe400078e00ff */
[----:B------:R-:W-:Y:S02]  /*11e0*/  IMAD.MOV.U32 R13, RZ, RZ, 0x1f ;  /* 0x0000001fff0d7424 */ /* 0x000fe400078e00ff */
[----:B------:R-:W-:-:S07]  /*11f0*/  IMAD.MOV.U32 R11, RZ, RZ, -0x1 ;  /* 0xffffffffff0b7424 */ /* 0x000fce00078e00ff */
[----:B-1----:R-:W-:Y:S05]  /*1200*/  WARPSYNC.COLLECTIVE R11, `(.L_x_9) ;  /* 0x000000000b087348 */ /* 0x002fea0003c00000 */
[----:B------:R0:W2:Y:S02]  /*1210*/  SHFL.DOWN P0, R9, R6, R12, R13 ;  /* 0x0800000c06097389 */ /* 0x0000a4000000000d */
[----:B012---:R-:W-:Y:S05]  /*1220*/  ENDCOLLECTIVE ;  /* 0x000000000000791b */ /* 0x007fea0003800000 */
.L_x_9:
[----:B------:R-:W-:Y:S02]  /*1230*/  IMAD.MOV.U32 R12, RZ, RZ, 0x8 ;  /* 0x00000008ff0c7424 */ /* 0x000fe400078e00ff */
[----:B------:R-:W-:-:S05]  /*1240*/  IMAD.MOV.U32 R3, RZ, RZ, R9 ;  /* 0x000000ffff037224 */ /* 0x000fca00078e0009 */
[----:B------:R-:W-:-:S05]  /*1250*/  FMNMX.FTZ R3, |R3|, |R6|, !PT ;  /* 0x4000000603037209 */ /* 0x000fca0007810200 */
[----:B------:R-:W-:-:S07]  /*1260*/  IMAD.MOV.U32 R6, RZ, RZ, R3 ;  /* 0x000000ffff067224 */ /* 0x000fce00078e0003 */
[----:B------:R-:W-:Y:S05]  /*1270*/  WARPSYNC.COLLECTIVE R11, `(.L_x_10) ;  /* 0x000000000b087348 */ /* 0x000fea0003c00000 */
[----:B------:R0:W1:Y:S02]  /*1280*/  SHFL.DOWN P0, R9, R6, R12, R13 ;  /* 0x0800000c06097389 */ /* 0x000064000000000d */
[----:B01----:R-:W-:Y:S05]  /*1290*/  ENDCOLLECTIVE ;  /* 0x000000000000791b */ /* 0x003fea0003800000 */
.L_x_10:
[----:B------:R-:W-:Y:S02]  /*12a0*/  IMAD.MOV.U32 R12, RZ, RZ, 0x4 ;  /* 0x00000004ff0c7424 */ /* 0x000fe400078e00ff */
[----:B------:R-:W-:-:S05]  /*12b0*/  IMAD.MOV.U32 R8, RZ, RZ, R9 ;  /* 0x000000ffff087224 */ /* 0x000fca00078e0009 */
[----:B------:R-:W-:-:S05]  /*12c0*/  FMNMX.FTZ R8, |R3|, |R8|, !PT ;  /* 0x4000000803087209 */ /* 0x000fca0007810200 */
[----:B------:R-:W-:-:S07]  /*12d0*/  IMAD.MOV.U32 R6, RZ, RZ, R8 ;  /* 0x000000ffff067224 */ /* 0x000fce00078e0008 */
[----:B------:R-:W-:Y:S05]  /*12e0*/  WARPSYNC.COLLECTIVE R11, `(.L_x_11) ;  /* 0x000000000b087348 */ /* 0x000fea0003c00000 */
[----:B------:R0:W1:Y:S02]  /*12f0*/  SHFL.DOWN P0, R9, R6, R12, R13 ;  /* 0x0800000c06097389 */ /* 0x000064000000000d */
[----:B01----:R-:W-:Y:S05]  /*1300*/  ENDCOLLECTIVE ;  /* 0x000000000000791b */ /* 0x003fea0003800000 */
.L_x_11:
[----:B------:R-:W-:Y:S02]  /*1310*/  IMAD.MOV.U32 R12, RZ, RZ, 0x2 ;  /* 0x00000002ff0c7424 */ /* 0x000fe400078e00ff */
[----:B------:R-:W-:-:S05]  /*1320*/  IMAD.MOV.U32 R7, RZ, RZ, R9 ;  /* 0x000000ffff077224 */ /* 0x000fca00078e0009 */
[----:B------:R-:W-:-:S05]  /*1330*/  FMNMX.FTZ R7, |R8|, |R7|, !PT ;  /* 0x4000000708077209 */ /* 0x000fca0007810200 */
[----:B------:R-:W-:-:S07]  /*1340*/  IMAD.MOV.U32 R6, RZ, RZ, R7 ;  /* 0x000000ffff067224 */ /* 0x000fce00078e0007 */
[----:B------:R-:W-:Y:S05]  /*1350*/  WARPSYNC.COLLECTIVE R11, `(.L_x_12) ;  /* 0x000000000b087348 */ /* 0x000fea0003c00000 */
[----:B------:R0:W1:Y:S02]  /*1360*/  SHFL.DOWN P0, R9, R6, R12, R13 ;  /* 0x0800000c06097389 */ /* 0x000064000000000d */
[----:B01----:R-:W-:Y:S05]  /*1370*/  ENDCOLLECTIVE ;  /* 0x000000000000791b */ /* 0x003fea0003800000 */
.L_x_12:
[----:B------:R-:W-:Y:S02]  /*1380*/  IMAD.MOV.U32 R12, RZ, RZ, 0x1 ;  /* 0x00000001ff0c7424 */ /* 0x000fe400078e00ff */
[----:B------:R-:W-:-:S05]  /*1390*/  IMAD.MOV.U32 R10, RZ, RZ, R9 ;  /* 0x000000ffff0a7224 */ /* 0x000fca00078e0009 */
[----:B------:R-:W-:-:S05]  /*13a0*/  FMNMX.FTZ R10, |R7|, |R10|, !PT ;  /* 0x4000000a070a7209 */ /* 0x000fca0007810200 */
[----:B------:R-:W-:-:S07]  /*13b0*/  IMAD.MOV.U32 R6, RZ, RZ, R10 ;  /* 0x000000ffff067224 */ /* 0x000fce00078e000a */
[----:B------:R-:W-:Y:S05]  /*13c0*/  WARPSYNC.COLLECTIVE R11, `(.L_x_13) ;  /* 0x000000000b087348 */ /* 0x000fea0003c00000 */
[----:B------:R0:W1:Y:S02]  /*13d0*/  SHFL.DOWN P0, R9, R6, R12, R13 ;  /* 0x0800000c06097389 */ /* 0x000064000000000d */
[----:B01----:R-:W-:Y:S05]  /*13e0*/  ENDCOLLECTIVE ;  /* 0x000000000000791b */ /* 0x003fea0003800000 */
.L_x_13:
[----:B------:R-:W-:Y:S05]  /*13f0*/  BRA `(.L_x_14) ;  /* 0xfffffffc00107947 */ /* 0x000fea000383ffff */
.L_x_15:
[----:B------:R-:W-:-:S00]  /*1400*/  BRA `(.L_x_15) ;  /* 0xfffffffc00fc7947 */ /* 0x000fc0000383ffff */
[----:B------:R-:W-:-:S00]  /*1410*/  NOP ;  /* 0x0000000000007918 */ /* 0x000fc00000000000 */
        /* <DEDUP_REMOVED lines=14> */
.L_x_198:


//--------------------- .text._Z25multi_tensor_apply_kernelI18TensorListMetadataILi1EE14MaxNormFunctorIfEJPfS4_biEEvlPViT_T0_DpT1_ --------------------------
	.section	.text._Z25multi_tensor_apply_kernelI18TensorListMetadataILi1EE14MaxNormFunctorIfEJPfS4_biEEvlPViT_T0_DpT1_,"ax",@progbits
	.align	128
        .global         _Z25multi_tensor_apply_kernelI18TensorListMetadataILi1EE14MaxNormFunctorIfEJPfS4_biEEvlPViT_T0_DpT1_
        .type           _Z25multi_tensor_apply_kernelI18TensorListMetadataILi1EE14MaxNormFunctorIfEJPfS4_biEEvlPViT_T0_DpT1_,@function
        .size           _Z25multi_tensor_apply_kernelI18TensorListMetadataILi1EE14MaxNormFunctorIfEJPfS4_biEEvlPViT_T0_DpT1_,(.L_x_199 - _Z25multi_tensor_apply_kernelI18TensorListMetadataILi1EE14MaxNormFunctorIfEJPfS4_biEEvlPViT_T0_DpT1_)
        .other          _Z25multi_tensor_apply_kernelI18TensorListMetadataILi1EE14MaxNormFunctorIfEJPfS4_biEEvlPViT_T0_DpT1_,@"STO_CUDA_ENTRY STV_DEFAULT"
_Z25multi_tensor_apply_kernelI18TensorListMetadataILi1EE14MaxNormFunctorIfEJPfS4_biEEvlPViT_T0_DpT1_:
.text._Z25multi_tensor_apply_kernelI18TensorListMetadataILi1EE14MaxNormFunctorIfEJPfS4_biEEvlPViT_T0_DpT1_:
[----:B------:R-:W-:Y:S01]  /*0000*/  LDC R1, c[0x0][0x37c] ;  /* 0x0000df00ff017b82 */ /* 0x000fe20000000800 */
[----:B------:R-:W0:Y:S01]  /*0010*/  S2R R0, SR_CTAID.X ;  /* 0x0000000000007919 */ /* 0x000e220000002500 */
[----:B------:R-:W-:-:S06]  /*0020*/  IMAD.MOV.U32 R5, RZ, RZ, 0x10 ;  /* 0x00000010ff057424 */ /* 0x000fcc00078e00ff */
[----:B------:R-:W1:Y:S01]  /*0030*/  LDC R18, c[0x0][0x380] ;  /* 0x0000e000ff127b82 */ /* 0x000e620000000800 */
[----:B------:R-:W2:Y:S01]  /*0040*/  LDCU.64 UR6, c[0x0][0x358] ;  /* 0x00006b00ff0677ac */ /* 0x000ea20008000a00 */
[----:B------:R-:W-:Y:S02]  /*0050*/  CS2R R10, SRZ ;  /* 0x00000000000a7805 */ /* 0x000fe4000001ff00 */
[----:B------:R-:W-:-:S04]  /*0060*/  CS2R R12, SRZ ;  /* 0x00000000000c7805 */ /* 0x000fc8000001ff00 */
        /* <DEDUP_REMOVED lines=12> */
[----:B------:R-:W-:-:S13]  /*0130*/  ISETP.NE.AND P1, PT, R6, RZ, PT ;  /* 0x000000ff0600720c */ /* 0x000fda0003f25270 */
        /* <DEDUP_REMOVED lines=10> */
.L_x_18:
        /* <DEDUP_REMOVED lines=10> */
[----:B------:R-:W2:Y:S02]  /*0280*/  @!P0 LDG.E R14, desc[UR6][R14.64] ;  /* 0x000000060e0e8981 */ /* 0x000ea4000c1e1900 */
[--C-:B------:R-:W-:Y:S02]  /*0290*/  @!P2 IMAD.WIDE R6, R7, 0x4, R8.reuse ;  /* 0x000000040706a825 */ /* 0x100fe400078e0208 */
[----:B------:R-:W3:Y:S02]  /*02a0*/  @!P1 LDG.E R17, desc[UR6][R16.64] ;  /* 0x0000000610119981 */ /* 0x000ee4000c1e1900 */
[----:B------:R-:W-:Y:S02]  /*02b0*/  @!P3 IMAD.WIDE R4, R5, 0x4, R8 ;  /* 0x000000040504b825 */ /* 0x000fe400078e0208 */
[----:B------:R-:W4:Y:S04]  /*02c0*/  @!P2 LDG.E R6, desc[UR6][R6.64] ;  /* 0x000000060606a981 */ /* 0x000f28000c1e1900 */
[----:B------:R-:W5:Y:S01]  /*02d0*/  @!P3 LDG.E R5, desc[UR6][R4.64] ;  /* 0x000000060405b981 */ /* 0x000f62000c1e1900 */
[----:B------:R-:W-:-:S06]  /*02e0*/  ULEA UR4, UR5, UR4, 0x2 ;  /* 0x0000000405047291 */ /* 0x000fcc000f8e10ff */
[----:B------:R-:W-:Y:S02]  /*02f0*/  ISETP.LE.AND P4, PT, R18, UR4, PT ;  /* 0x0000000412007c0c */ /* 0x000fe4000bf83270 */
[----:B--2---:R-:W-:Y:S02]  /*0300*/  @!P0 FMNMX.FTZ R13, |R13|, |R14|, !PT ;  /* 0x4000000e0d0d8209 */ /* 0x004fe40007810200 */
[----:B---3--:R-:W-:Y:S02]  /*0310*/  @!P1 FMNMX.FTZ R12, |R12|, |R17|, !PT ;  /* 0x400000110c0c9209 */ /* 0x008fe40007810200 */
[----:B----4-:R-:W-:Y:S02]  /*0320*/  @!P2 FMNMX.FTZ R11, |R11|, |R6|, !PT ;  /* 0x400000060b0ba209 */ /* 0x010fe40007810200 */
[----:B-----5:R-:W-:-:S05]  /*0330*/  @!P3 FMNMX.FTZ R10, |R10|, |R5|, !PT ;  /* 0x400000050a0ab209 */ /* 0x020fca0007810200 */
[----:B------:R-:W-:Y:S05]  /*0340*/  @!P4 BRA `(.L_x_18) ;  /* 0xfffffffc00a4c947 */ /* 0x000fea000383ffff */
[----:B------:R-:W-:Y:S05]  /*0350*/  BRA `(.L_x_17) ;  /* 0x0000000000547947 */ /* 0x000fea0003800000 */
.L_x_16:
        /* <DEDUP_REMOVED lines=10> */
.L_x_20:
[----:B------:R-:W-:-:S06]  /*0400*/  IMAD.WIDE R4, R15, 0x10, R8 ;  /* 0x000000100f047825 */ /* 0x000fcc00078e0208 */
[----:B------:R-:W2:Y:S01]  /*0410*/  LDG.E.128 R4, desc[UR6][R4.64] ;  /* 0x0000000604047981 */ /* 0x000ea2000c1e1d00 */
[----:B0-----:R-:W-:-:S04]  /*0420*/  IMAD.IADD R15, R16, 0x1, R15 ;  /* 0x00000001100f7824 */ /* 0x001fc800078e020f */
[----:B------:R-:W-:-:S05]  /*0430*/  IMAD.SHL.U32 R14, R15, 0x4, RZ ;  /* 0x000000040f0e7824 */ /* 0x000fca00078e00ff */
[----:B------:R-:W-:Y:S02]  /*0440*/  ISETP.GE.AND P0, PT, R14, R17, PT ;  /* 0x000000110e00720c */ /* 0x000fe40003f06270 */
[----:B--2---:R-:W-:Y:S02]  /*0450*/  FMNMX.FTZ R13, |R4|, |R13|, !PT ;  /* 0x4000000d040d7209 */ /* 0x004fe40007810200 */
[----:B------:R-:W-:Y:S02]  /*0460*/  FMNMX.FTZ R12, |R5|, |R12|, !PT ;  /* 0x4000000c050c7209 */ /* 0x000fe40007810200 */
[----:B------:R-:W-:Y:S02]  /*0470*/  FMNMX.FTZ R11, |R6|, |R11|, !PT ;  /* 0x4000000b060b7209 */ /* 0x000fe40007810200 */
[----:B------:R-:W-:-:S05]  /*0480*/  FMNMX.FTZ R10, |R7|, |R10|, !PT ;  /* 0x4000000a070a7209 */ /* 0x000fca0007810200 */
[----:B------:R-:W-:Y:S05]  /*0490*/  @!P0 BRA `(.L_x_20) ;  /* 0xfffffffc00d88947 */ /* 0x000fea000383ffff */
.L_x_19:
[----:B------:R-:W-:Y:S05]  /*04a0*/  BSYNC.RECONVERGENT B0 ;  /* 0x0000000000007941 */ /* 0x000fea0003800200 */
.L_x_17:
        /* <DEDUP_REMOVED lines=8> */
[----:B------:R-:W-:-:S04]  /*0530*/  FMNMX.FTZ R11, |R12|, |R11|, !PT ;  /* 0x4000000b0c0b7209 */ /* 0x000fc80007810200 */
[----:B------:R-:W-:Y:S01]  /*0540*/  FMNMX.FTZ R10, |R11|, |R10|, !PT ;  /* 0x4000000a0b0a7209 */ /* 0x000fe20007810200 */
[----:B0-----:R-:W-:-:S05]  /*0550*/  IMAD R5, R5, UR8, RZ ;  /* 0x0000000805057c24 */ /* 0x001fca000f8e02ff */
[C---:B------:R-:W-:Y:S02]  /*0560*/  ISETP.GE.U32.AND P0, PT, R5.reuse, 0x40, PT ;  /* 0x000000400500780c */ /* 0x040fe40003f06070 */
[----:B------:R-:W-:Y:S01]  /*0570*/  ISETP.GE.U32.AND P1, PT, R5, 0x80, PT ;  /* 0x000000800500780c */ /* 0x000fe20003f26070 */
[----:B--2---:R-:W-:Y:S01]  /*0580*/  ULEA UR4, UR5, UR4, 0x18 ;  /* 0x0000000405047291 */ /* 0x004fe2000f8ec0ff */
[----:B-1----:R-:W-:-:S05]  /*0590*/  IMAD R6, R7, UR8, R4 ;  /* 0x0000000807067c24 */ /* 0x002fca000f8e0204 */
[----:B------:R-:W-:-:S05]  /*05a0*/  LEA R7, R6, UR4, 0x2 ;  /* 0x0000000406077c11 */ /* 0x000fca000f8e10ff */
        /* <DEDUP_REMOVED lines=15> */
[----:B------:R-:W-:-:S05]  /*06a0*/  @!P1 LOP3.LUT R8, R5, 0x3ffffc, RZ, 0xc0, !PT ;  /* 0x003ffffc05089812 */ /* 0x000fca00078ec0ff */
[----:B------:R-:W-:Y:S02]  /*06b0*/  @!P1 IMAD.IADD R9, R7, 0x1, R8 ;  /* 0x0000000107099824 */ /* 0x000fe400078e0208 */
        /* <DEDUP_REMOVED lines=125> */
.L_x_21:
        /* <DEDUP_REMOVED lines=17> */
.L_x_30:
[----:B-1----:R-:W-:-:S07]  /*0fa0*/  FMNMX.FTZ R13, |R8|, |R9|, !PT ;  /* 0x40000009080d7209 */ /* 0x002fce0007810200 */
.L_x_23:
[----:B------:R-:W-:Y:S05]  /*0fb0*/  BSYNC B0 ;  /* 0x0000000000007941 */ /* 0x000fea0003800000 */
.L_x_22:
        /* <DEDUP_REMOVED lines=23> */
.L_x_24:
[----:B-1----:R-:W-:Y:S02]  /*1130*/  IMAD.MOV.U32 R12, RZ, RZ, 0x10 ;  /* 0x00000010ff0c7424 */ /* 0x002fe400078e00ff */
[----:B------:R-:W-:Y:S02]  /*1140*/  IMAD.MOV.U32 R13, RZ, RZ, 0x1f ;  /* 0x0000001fff0d7424 */ /* 0x000fe400078e00ff */
[----:B------:R-:W-:-:S07]  /*1150*/  IMAD.MOV.U32 R11, RZ, RZ, -0x1 ;  /* 0xffffffffff0b7424 */ /* 0x000fce00078e00ff */
[----:B------:R-:W-:Y:S05]  /*1160*/  WARPSYNC.COLLECTIVE R11, `(.L_x_25) ;  /* 0x000000000b087348 */ /* 0x000fea0003c00000 */
[----:B------:R0:W1:Y:S02]  /*1170*/  SHFL.DOWN P0, R9, R10, R12, R13 ;  /* 0x0800000c0a097389 */ /* 0x000064000000000d */
[----:B01----:R-:W-:Y:S05]  /*1180*/  ENDCOLLECTIVE ;  /* 0x000000000000791b */ /* 0x003fea0003800000 */
.L_x_25:
[----:B------:R-:W-:Y:S02]  /*1190*/  IMAD.MOV.U32 R12, RZ, RZ, 0x8 ;  /* 0x00000008ff0c7424 */ /* 0x000fe400078e00ff */
[----:B------:R-:W-:-:S05]  /*11a0*/  IMAD.MOV.U32 R5, RZ, RZ, R9 ;  /* 0x000000ffff057224 */ /* 0x000fca00078e0009 */
[----:B------:R-:W-:-:S05]  /*11b0*/  FMNMX.FTZ R5, |R5|, |R10|, !PT ;  /* 0x4000000a05057209 */ /* 0x000fca0007810200 */
[----:B------:R-:W-:-:S07]  /*11c0*/  IMAD.MOV.U32 R10, RZ, RZ, R5 ;  /* 0x000000ffff0a7224 */ /* 0x000fce00078e0005 */
[----:B------:R-:W-:Y:S05]  /*11d0*/  WARPSYNC.COLLECTIVE R11, `(.L_x_26) ;  /* 0x000000000b087348 */ /* 0x000fea0003c00000 */
[----:B------:R0:W1:Y:S02]  /*11e0*/  SHFL.DOWN P0, R9, R10, R12, R13 ;  /* 0x0800000c0a097389 */ /* 0x000064000000000d */
[----:B01----:R-:W-:Y:S05]  /*11f0*/  ENDCOLLECTIVE ;  /* 0x000000000000791b */ /* 0x003fea0003800000 */
.L_x_26:
[----:B------:R-:W-:Y:S02]  /*1200*/  IMAD.MOV.U32 R12, RZ, RZ, 0x4 ;  /* 0x00000004ff0c7424 */ /* 0x000fe400078e00ff */
[----:B------:R-:W-:-:S05]  /*1210*/  IMAD.MOV.U32 R6, RZ, RZ, R9 ;  /* 0x000000ffff067224 */ /* 0x000fca00078e0009 */
[----:B------:R-:W-:-:S05]  /*1220*/  FMNMX.FTZ R6, |R5|, |R6|, !PT ;  /* 0x4000000605067209 */ /* 0x000fca0007810200 */
[----:B------:R-:W-:-:S07]  /*1230*/  IMAD.MOV.U32 R10, RZ, RZ, R6 ;  /* 0x000000ffff0a7224 */ /* 0x000fce00078e0006 */
[----:B------:R-:W-:Y:S05]  /*1240*/  WARPSYNC.COLLECTIVE R11, `(.L_x_27) ;  /* 0x000000000b087348 */ /* 0x000fea0003c00000 */
[----:B------:R0:W1:Y:S02]  /*1250*/  SHFL.DOWN P0, R9, R10, R12, R13 ;  /* 0x0800000c0a097389 */ /* 0x000064000000000d */
[----:B01----:R-:W-:Y:S05]  /*1260*/  ENDCOLLECTIVE ;  /* 0x000000000000791b */ /* 0x003fea0003800000 */
.L_x_27:
[----:B------:R-:W-:Y:S02]  /*1270*/  IMAD.MOV.U32 R12, RZ, RZ, 0x2 ;  /* 0x00000002ff0c7424 */ /* 0x000fe400078e00ff */
[----:B------:R-:W-:-:S05]  /*1280*/  IMAD.MOV.U32 R7, RZ, RZ, R9 ;  /* 0x000000ffff077224 */ /* 0x000fca00078e0009 */
[----:B------:R-:W-:-:S05]  /*1290*/  FMNMX.FTZ R7, |R6|, |R7|, !PT ;  /* 0x4000000706077209 */ /* 0x000fca0007810200 */
[----:B------:R-:W-:-:S07]  /*12a0*/  IMAD.MOV.U32 R10, RZ, RZ, R7 ;  /* 0x000000ffff0a7224 */ /* 0x000fce00078e0007 */
[----:B------:R-:W-:Y:S05]  /*12b0*/  WARPSYNC.COLLECTIVE R11, `(.L_x_28) ;  /* 0x000000000b087348 */ /* 0x000fea0003c00000 */
[----:B------:R0:W1:Y:S02]  /*12c0*/  SHFL.DOWN P0, R9, R10, R12, R13 ;  /* 0x0800000c0a097389 */ /* 0x000064000000000d */
[----:B01----:R-:W-:Y:S05]  /*12d0*/  ENDCOLLECTIVE ;  /* 0x000000000000791b */ /* 0x003fea0003800000 */
.L_x_28:
[----:B------:R-:W-:Y:S02]  /*12e0*/  IMAD.MOV.U32 R12, RZ, RZ, 0x1 ;  /* 0x00000001ff0c7424 */ /* 0x000fe400078e00ff */
[----:B------:R-:W-:-:S05]  /*12f0*/  IMAD.MOV.U32 R8, RZ, RZ, R9 ;  /* 0x000000ffff087224 */ /* 0x000fca00078e0009 */
[----:B------:R-:W-:-:S05]  /*1300*/  FMNMX.FTZ R8, |R7|, |R8|, !PT ;  /* 0x4000000807087209 */ /* 0x000fca0007810200 */
[----:B------:R-:W-:-:S07]  /*1310*/  IMAD.MOV.U32 R10, RZ, RZ, R8 ;  /* 0x000000ffff0a7224 */ /* 0x000fce00078e0008 */
[----:B------:R-:W-:Y:S05]  /*1320*/  WARPSYNC.COLLECTIVE R11, `(.L_x_29) ;  /* 0x000000000b087348 */ /* 0x000fea0003c00000 */
[----:B------:R0:W1:Y:S02]  /*1330*/  SHFL.DOWN P0, R9, R10, R12, R13 ;  /* 0x0800000c0a097389 */ /* 0x000064000000000d */
[----:B01----:R-:W-:Y:S05]  /*1340*/  ENDCOLLECTIVE ;  /* 0x000000000000791b */ /* 0x003fea0003800000 */
.L_x_29:
[----:B------:R-:W-:Y:S05]  /*1350*/  BRA `(.L_x_30) ;  /* 0xfffffffc00107947 */ /* 0x000fea000383ffff */
.L_x_31:
        /* <DEDUP_REMOVED lines=10> */
.L_x_199:


//--------------------- .text._Z25multi_tensor_apply_kernelI18TensorListMetadataILi1EE20UnscaleL2NormFunctorIN3c108BFloat16EEJPfS6_S6_biEEvlPViT_T0_DpT1_ --------------------------
	.section	.text._Z25multi_tensor_apply_kernelI18TensorListMetadataILi1EE20UnscaleL2NormFunctorIN3c108BFloat16EEJPfS6_S6_biEEvlPViT_T0_DpT1_,"ax",@progbits
	.align	128
        .global         _Z25multi_tensor_apply_kernelI18TensorListMetadataILi1EE20UnscaleL2NormFunctorIN3c108BFloat16EEJPfS6_S6_biEEvlPViT_T0_DpT1_
        .type           _Z25multi_tensor_apply_kernelI18TensorListMetadataILi1EE20UnscaleL2NormFunctorIN3c108BFloat16EEJPfS6_S6_biEEvlPViT_T0_DpT1_,@function
        .size           _Z25multi_tensor_apply_kernelI18TensorListMetadataILi1EE20UnscaleL2NormFunctorIN3c108BFloat16EEJPfS6_S6_biEEvlPViT_T0_DpT1_,(.L_x_200 - _Z25multi_tensor_apply_kernelI18TensorListMetadataILi1EE20UnscaleL2NormFunctorIN3c108BFloat16EEJPfS6_S6_biEEvlPViT_T0_DpT1_)
        .other          _Z25multi_tensor_apply_kernelI18TensorListMetadataILi1EE20UnscaleL2NormFunctorIN3c108BFloat16EEJPfS6_S6_biEEvlPViT_T0_DpT1_,@"STO_CUDA_ENTRY STV_DEFAULT"
_Z25multi_tensor_apply_kernelI18TensorListMetadataILi1EE20UnscaleL2NormFunctorIN3c108BFloat16EEJPfS6_S6_biEEvlPViT_T0_DpT1_:
.text._Z25multi_tensor_apply_kernelI18TensorListMetadataILi1EE20UnscaleL2NormFunctorIN3c108BFloat16EEJPfS6_S6_biEEvlPViT_T0_DpT1_:
[----:B------:R-:W-:Y:S01]  /*0000*/  LDC R1, c[0x0][0x37c] ;  /* 0x0000df00ff017b82 */ /* 0x000fe20000000800 */
[----:B------:R-:W0:Y:S01]  /*0010*/  S2R R24, SR_CTAID.X ;  /* 0x0000000000187919 */ /* 0x000e220000002500 */
[----:B------:R-:W-:-:S06]  /*0020*/  IMAD.MOV.U32 R4, RZ, RZ, 0x10 ;  /* 0x00000010ff047424 */ /* 0x000fcc00078e00ff */
[----:B------:R-:W1:Y:S01]  /*0030*/  LDC R9, c[0x0][0x380] ;  /* 0x0000e000ff097b82 */ /* 0x000e620000000800 */
[----:B------:R-:W2:Y:S01]  /*0040*/  LDCU.64 UR6, c[0x0][0x358] ;  /* 0x00006b00ff0677ac */ /* 0x000ea20008000a00 */
[----:B------:R-:W-:Y:S01]  /*0050*/  HFMA2 R25, -RZ, RZ, 0, 0 ;  /* 0x00000000ff197431 */ /* 0x000fe200000001ff */
[----:B------:R-:W-:-:S05]  /*0060*/  CS2R R20, SRZ ;  /* 0x0000000000147805 */ /* 0x000fca000001ff00 */
[----:B0-----:R-:W0:Y:S01]  /*0070*/  LDC.U8 R23, c[0x0][R24+0xa70] ;  /* 0x00029c0018177b82 */ /* 0x001e220000000000 */
[----:B------:R-:W-:-:S04]  /*0080*/  VIADD R3, R24, 0x10 ;  /* 0x0000001018037836 */ /* 0x000fc80000000000 */
[----:B------:R-:W-:-:S06]  /*0090*/  IMAD R22, R24, 0x3, R3 ;  /* 0x0000000318167824 */ /* 0x000fcc00078e0203 */
[----:B------:R-:W1:Y:S01]  /*00a0*/  LDC R22, c[0x0][R22+0xba0] ;  /* 0x0002e80016167b82 */ /* 0x000e620000000800 */
[----:B0-----:R-:W-:-:S07]  /*00b0*/  LEA R4, R23, R4, 0x3 ;  /* 0x0000000417047211 */ /* 0x001fce00078e18ff */
[----:B------:R-:W0:Y:S01]  /*00c0*/  LDC.64 R2, c[0x0][R4+0x380] ;  /* 0x0000e00004027b82 */ /* 0x000e220000000a00 */
[----:B-1----:R-:W-:-:S07]  /*00d0*/  IMAD R5, R22, R9, RZ ;  /* 0x0000000916057224 */ /* 0x002fce00078e02ff */
[----:B------:R-:W1:Y:S01]  /*00e0*/  LDC R0, c[0x0][R4+0x6f0] ;  /* 0x0001bc0004007b82 */ /* 0x000e620000000800 */
[----:B0-----:R-:W-:-:S04]  /*00f0*/  IMAD.WIDE R2, R5, 0x2, R2 ;  /* 0x0000000205027825 */ /* 0x001fc800078e0202 */
[----:B-1----:R-:W-:Y:S01]  /*0100*/  IMAD.IADD R26, R0, 0x1, -R5 ;  /* 0x00000001001a7824 */ /* 0x002fe200078e0a05 */
[----:B------:R-:W-:-:S04]  /*0110*/  LOP3.LUT R0, R2, 0x7, RZ, 0xc0, !PT ;  /* 0x0000000702007812 */ /* 0x000fc800078ec0ff */
[----:B------:R-:W-:Y:S02]  /*0120*/  LOP3.LUT P0, RZ, R26, 0x3, R9, 0xc8, !PT ;  /* 0x000000031aff7812 */ /* 0x000fe4000780c809 */
[----:B------:R-:W-:Y:S01]  /*0130*/  ISETP.NE.AND P1, PT, R0, RZ, PT ;  /* 0x000000ff0000720c */ /* 0x000fe20003f25270 */
[----:B------:R-:W-:-:S12]  /*0140*/  IMAD.MOV.U32 R0, RZ, RZ, RZ ;  /* 0x000000ffff007224 */ /* 0x000fd800078e00ff */
[----:B--2---:R-:W-:Y:S05]  /*0150*/  @!P0 BRA !P1, `(.L_x_32) ;  /* 0x0000000000c88947 */ /* 0x004fea0004800000 */
[----:B------:R-:W-:-:S04]  /*0160*/  VIMNMX R4, PT, PT, R26, R9, PT ;  /* 0x000000091a047248 */ /* 0x000fc80003fe0100 */
[----:B------:R-:W-:-:S13]  /*0170*/  ISETP.GE.AND P0, PT, R4, 0x1, PT ;  /* 0x000000010400780c */ /* 0x000fda0003f06270 */
[----:B------:R-:W-:Y:S05]  /*0180*/  @!P0 BRA `(.L_x_33) ;  /* 0x0000000400448947 */ /* 0x000fea0003800000 */
[----:B------:R-:W0:Y:S01]  /*0190*/  S2R R27, SR_TID.X ;  /* 0x00000000001b7919 */ /* 0x000e220000002100 */
[----:B------:R-:W-:Y:S02]  /*01a0*/  VIMNMX.U32 R26, PT, PT, R26, R9, PT ;  /* 0x000000091a1a7248 */ /* 0x000fe40003fe0000 */
[----:B------:R-:W-:Y:S01]  /*01b0*/  CS2R R20, SRZ ;  /* 0x0000000000147805 */ /* 0x000fe2000001ff00 */
[----:B------:R-:W-:Y:S01]  /*01c0*/  IMAD.MOV.U32 R0, RZ, RZ, RZ ;  /* 0x000000ffff007224 */ /* 0x000fe200078e00ff */
[----:B------:R-:W1:Y:S01]  /*01d0*/  LDCU UR5, c[0x0][0x360] ;  /* 0x00006c00ff0577ac */ /* 0x000e620008000800 */
[----:B------:R-:W-:Y:S01]  /*01e0*/  IMAD.MOV.U32 R25, RZ, RZ, RZ ;  /* 0x000000ffff197224 */ /* 0x000fe200078e00ff */
[----:B------:R-:W-:-:S06]  /*01f0*/  UMOV UR4, URZ ;  /* 0x000000ff00047c82 */ /* 0x000fcc0008000000 */
.L_x_34:
[----:B0-----:R-:W-:-:S04]  /*0200*/  IADD3 R13, PT, PT, R27, UR4, RZ ;  /* 0x000000041b0d7c10 */ /* 0x001fc8000fffe0ff */
[C---:B------:R-:W-:Y:S01]  /*0210*/  ISETP.GE.AND P0, PT, R13.reuse, R26, PT ;  /* 0x0000001a0d00720c */ /* 0x040fe20003f06270 */
[----:B-1----:R-:W-:-:S04]  /*0220*/  VIADD R15, R13, UR5 ;  /* 0x000000050d0f7c36 */ /* 0x002fc80008000000 */
[C---:B------:R-:W-:Y:S01]  /*0230*/  VIADD R17, R15.reuse, UR5 ;  /* 0x000000050f117c36 */ /* 0x040fe20008000000 */
[----:B------:R-:W-:-:S04]  /*0240*/  ISETP.GE.AND P1, PT, R15, R26, PT ;  /* 0x0000001a0f00720c */ /* 0x000fc80003f26270 */
[C---:B------:R-:W-:Y:S02]  /*0250*/  IADD3 R19, PT, PT, R17.reuse, UR5, RZ ;  /* 0x0000000511137c10 */ /* 0x040fe4000fffe0ff */
[-C--:B------:R-:W-:Y:S01]  /*0260*/  ISETP.GE.AND P2, PT, R17, R26.reuse, PT ;  /* 0x0000001a1100720c */ /* 0x080fe20003f46270 */
[----:B------:R-:W0:Y:S01]  /*0270*/  @!P0 LDC.64 R4, c[0x0][0x10c0] ;  /* 0x00043000ff048b82 */ /* 0x000e220000000a00 */
[----:B------:R-:W-:Y:S01]  /*0280*/  ISETP.GE.AND P3, PT, R19, R26, PT ;  /* 0x0000001a1300720c */ /* 0x000fe20003f66270 */
[----:B------:R-:W-:-:S04]  /*0290*/  @!P0 IMAD.WIDE R12, R13, 0x2, R2 ;  /* 0x000000020d0c8825 */ /* 0x000fc800078e0202 */
[--C-:B------:R-:W-:Y:S02]  /*02a0*/  @!P1 IMAD.WIDE R14, R15, 0x2, R2.reuse ;  /* 0x000000020f0e9825 */ /* 0x100fe400078e0202 */
[----:B------:R-:W1:Y:S01]  /*02b0*/  @!P1 LDC.64 R6, c[0x0][0x10c0] ;  /* 0x00043000ff069b82 */ /* 0x000e620000000a00 */
[----:B------:R-:W2:Y:S03]  /*02c0*/  @!P0 LDG.E.U16 R12, desc[UR6][R12.64] ;  /* 0x000000060c0c8981 */ /* 0x000ea6000c1e1500 */
[--C-:B------:R-:W-:Y:S01]  /*02d0*/  @!P2 IMAD.WIDE R16, R17, 0x2, R2.reuse ;  /* 0x000000021110a825 */ /* 0x100fe200078e0202 */
[----:B------:R-:W3:Y:S03]  /*02e0*/  @!P1 LDG.E.U16 R14, desc[UR6][R14.64] ;  /* 0x000000060e0e9981 */ /* 0x000ee6000c1e1500 */
[----:B------:R-:W4:Y:S01]  /*02f0*/  @!P2 LDC.64 R8, c[0x0][0x10c0] ;  /* 0x00043000ff08ab82 */ /* 0x000f220000000a00 */
[----:B------:R-:W-:Y:S01]  /*0300*/  @!P3 IMAD.WIDE R18, R19, 0x2, R2 ;  /* 0x000000021312b825 */ /* 0x000fe200078e0202 */
[----:B------:R-:W5:Y:S05]  /*0310*/  @!P2 LDG.E.U16 R16, desc[UR6][R16.64] ;  /* 0x000000061010a981 */ /* 0x000f6a000c1e1500 */
[----:B------:R-:W5:Y:S01]  /*0320*/  @!P3 LDG.E.U16 R18, desc[UR6][R18.64] ;  /* 0x000000061212b981 */ /* 0x000f62000c1e1500 */
[----:B------:R-:W4:Y:S03]  /*0330*/  @!P3 LDC.64 R10, c[0x0][0x10c0] ;  /* 0x00043000ff0abb82 */ /* 0x000f260000000a00 */
[----:B0-----:R-:W5:Y:S04]  /*0340*/  @!P0 LDG.E R5, desc[UR6][R4.64] ;  /* 0x0000000604058981 */ /* 0x001f68000c1e1900 */
[----:B-1----:R-:W5:Y:S04]  /*0350*/  @!P1 LDG.E R7, desc[UR6][R6.64] ;  /* 0x0000000606079981 */ /* 0x002f68000c1e1900 */
[----:B----4-:R-:W4:Y:S04]  /*0360*/  @!P2 LDG.E R8, desc[UR6][R8.64] ;  /* 0x000000060808a981 */ /* 0x010f28000c1e1900 */
[----:B------:R-:W4:Y:S01]  /*0370*/  @!P3 LDG.E R11, desc[UR6][R10.64] ;  /* 0x000000060a0bb981 */ /* 0x000f22000c1e1900 */
[----:B------:R-:W-:-:S06]  /*0380*/  ULEA UR4, UR5, UR4, 0x2 ;  /* 0x0000000405047291 */ /* 0x000fcc000f8e10ff */
[----:B------:R-:W-:Y:S01]  /*0390*/  ISETP.LE.AND P4, PT, R26, UR4, PT ;  /* 0x000000041a007c0c */ /* 0x000fe2000bf83270 */
[----:B--2---:R-:W-:Y:S02]  /*03a0*/  @!P0 IMAD.U32 R12, R12, 0x10000, RZ ;  /* 0x000100000c0c8824 */ /* 0x004fe400078e00ff */
[----:B---3--:R-:W-:Y:S01]  /*03b0*/  @!P1 IMAD.U32 R14, R14, 0x10000, RZ ;  /* 0x000100000e0e9824 */ /* 0x008fe200078e00ff */
[----:B-----5:R-:W-:Y:S01]  /*03c0*/  @!P2 SHF.L.U32 R15, R16, 0x10, RZ ;  /* 0x00000010100fa819 */ /* 0x020fe200000006ff */
[----:B------:R-:W-:Y:S02]  /*03d0*/  @!P3 IMAD.U32 R28, R18, 0x10000, RZ ;  /* 0x00010000121cb824 */ /* 0x000fe400078e00ff */
[----:B------:R-:W-:Y:S01]  /*03e0*/  @!P0 FMUL.FTZ R12, R12, R5 ;  /* 0x000000050c0c8220 */ /* 0x000fe20000410000 */
[----:B------:R-:W-:-:S03]  /*03f0*/  @!P1 FMUL.FTZ R13, R7, R14 ;  /* 0x0000000e070d9220 */ /* 0x000fc60000410000 */
[----:B------:R-:W-:Y:S01]  /*0400*/  @!P0 FFMA.FTZ R25, R12, R12, R25 ;  /* 0x0000000c0c198223 */ /* 0x000fe20000010019 */
[----:B------:R-:W-:Y:S01]  /*0410*/  @!P1 FFMA.FTZ R0, R13, R13, R0 ;  /* 0x0000000d0d009223 */ /* 0x000fe20000010000 */
[----:B----4-:R-:W-:-:S04]  /*0420*/  @!P2 FMUL.FTZ R15, R8, R15 ;  /* 0x0000000f080fa220 */ /* 0x010fc80000410000 */
[----:B------:R-:W-:Y:S01]  /*0430*/  @!P2 FFMA.FTZ R20, R15, R15, R20 ;  /* 0x0000000f0f14a223 */ /* 0x000fe20000010014 */
[----:B------:R-:W-:-:S04]  /*0440*/  @!P3 FMUL.FTZ R28, R11, R28 ;  /* 0x0000001c0b1cb220 */ /* 0x000fc80000410000 */
[----:B------:R-:W-:Y:S01]  /*0450*/  @!P3 FFMA.FTZ R21, R28, R28, R21 ;  /* 0x0000001c1c15b223 */ /* 0x000fe20000010015 */
[----:B------:R-:W-:Y:S06]  /*0460*/  @!P4 BRA `(.L_x_34) ;  /* 0xfffffffc0064c947 */ /* 0x000fec000383ffff */
[----:B------:R-:W-:Y:S05]  /*0470*/  BRA `(.L_x_33) ;  /* 0x0000000000887947 */ /* 0x000fea0003800000 */
.L_x_32:
[----:B------:R-:W0:Y:S01]  /*0480*/  S2R R8, SR_TID.X ;  /* 0x0000000000087919 */ /* 0x000e220000002100 */
[----:B------:R-:W-:Y:S01]  /*0490*/  VIMNMX R5, PT, PT, R26, R9, PT ;  /* 0x000000091a057248 */ /* 0x000fe20003fe0100 */
[----:B------:R-:W-:Y:S01]  /*04a0*/  BSSY.RECONVERGENT B0, `(.L_x_33) ;  /* 0x000001f000007945 */ /* 0x000fe20003800200 */
[----:B0-----:R-:W-:-:S05]  /*04b0*/  IMAD.SHL.U32 R4, R8, 0x4, RZ ;  /* 0x0000000408047824 */ /* 0x001fca00078e00ff */
[----:B------:R-:W-:-:S13]  /*04c0*/  ISETP.GT.AND P0, PT, R5, R4, PT ;  /* 0x000000040500720c */ /* 0x000fda0003f04270 */
[----:B------:R-:W-:Y:S05]  /*04d0*/  @!P0 BRA `(.L_x_35) ;  /* 0x00000000006c8947 */ /* 0x000fea0003800000 */
[----:B------:R-:W0:Y:S02]  /*04e0*/  LDC.64 R4, c[0x0][0x10c0] ;  /* 0x00043000ff047b82 */ /* 0x000e240000000a00 */
[----:B0-----:R0:W5:Y:S06]  /*04f0*/  LDG.E R6, desc[UR6][R4.64] ;  /* 0x0000000604067981 */ /* 0x00116c000c1e1900 */
[----:B------:R-:W1:Y:S01]  /*0500*/  LDC R7, c[0x0][0x360] ;  /* 0x0000d800ff077b82 */ /* 0x000e620000000800 */
[----:B------:R-:W-:Y:S01]  /*0510*/  HFMA2 R0, -RZ, RZ, 0, 0 ;  /* 0x00000000ff007431 */ /* 0x000fe200000001ff */
[----:B------:R-:W-:-:S02]  /*0520*/  VIMNMX.U32 R17, PT, PT, R26, R9, PT ;  /* 0x000000091a117248 */ /* 0x000fc40003fe0000 */
[----:B------:R-:W-:Y:S01]  /*0530*/  CS2R R20, SRZ ;  /* 0x0000000000147805 */ /* 0x000fe2000001ff00 */
[----:B0-----:R-:W-:-:S07]  /*0540*/  IMAD.MOV.U32 R25, RZ, RZ, RZ ;  /* 0x000000ffff197224 */ /* 0x001fce00078e00ff */
.L_x_36:
[----:B------:R-:W-:-:S06]  /*0550*/  IMAD.WIDE R4, R8, 0x8, R2 ;  /* 0x0000000808047825 */ /* 0x000fcc00078e0202 */
[----:B------:R-:W2:Y:S01]  /*0560*/  LDG.E.64 R4, desc[UR6][R4.64] ;  /* 0x0000000604047981 */ /* 0x000ea2000c1e1b00 */
[----:B-1----:R-:W-:-:S05]  /*0570*/  IMAD.IADD R8, R7, 0x1, R8 ;  /* 0x0000000107087824 */ /* 0x002fca00078e0208 */
[----:B------:R-:W-:-:S04]  /*0580*/  SHF.L.U32 R10, R8, 0x2, RZ ;  /* 0x00000002080a7819 */ /* 0x000fc800000006ff */
[----:B------:R-:W-:Y:S02]  /*0590*/  ISETP.GE.AND P0, PT, R10, R17, PT ;  /* 0x000000110a00720c */ /* 0x000fe40003f06270 */
[C-C-:B--2---:R-:W-:Y:S01]  /*05a0*/  SHF.R.U64 R11, R4.reuse, 0x10, R5.reuse ;  /* 0x00000010040b7819 */ /* 0x144fe20000001205 */
[----:B------:R-:W-:Y:S01]  /*05b0*/  IMAD.U32 R9, R4, 0x10000, RZ ;  /* 0x0001000004097824 */ /* 0x000fe200078e00ff */
[----:B------:R-:W-:Y:S01]  /*05c0*/  SHF.R.U32.HI R15, RZ, 0x10, R5 ;  /* 0x00000010ff0f7819 */ /* 0x000fe20000011605 */
[----:B------:R-:W-:Y:S01]  /*05d0*/  IMAD.U32 R13, R5, 0x10000, RZ ;  /* 0x00010000050d7824 */ /* 0x000fe200078e00ff */
[----:B------:R-:W-:Y:S01]  /*05e0*/  SHF.L.U32 R11, R11, 0x10, RZ ;  /* 0x000000100b0b7819 */ /* 0x000fe200000006ff */
[C---:B-----5:R-:W-:Y:S02]  /*05f0*/  FMUL.FTZ R10, R6.reuse, R9 ;  /* 0x00000009060a7220 */ /* 0x060fe40000410000 */
[----:B------:R-:W-:Y:S02]  /*0600*/  IMAD.U32 R15, R15, 0x10000, RZ ;  /* 0x000100000f0f7824 */ /* 0x000fe400078e00ff */
[C---:B------:R-:W-:Y:S01]  /*0610*/  FMUL.FTZ R13, R6.reuse, R13 ;  /* 0x0000000d060d7220 */ /* 0x040fe20000410000 */
[----:B------:R-:W-:Y:S01]  /*0620*/  FMUL.FTZ R11, R6, R11 ;  /* 0x0000000b060b7220 */ /* 0x000fe20000410000 */
[----:B------:R-:W-:Y:S01]  /*0630*/  FFMA.FTZ R25, R10, R10, R25 ;  /* 0x0000000a0a197223 */ /* 0x000fe20000010019 */
[----:B------:R-:W-:Y:S01]  /*0640*/  FMUL.FTZ R4, R6, R15 ;  /* 0x0000000f06047220 */ /* 0x000fe20000410000 */
[----:B------:R-:W-:Y:S01]  /*0650*/  FFMA.FTZ R20, R13, R13, R20 ;  /* 0x0000000d0d147223 */ /* 0x000fe20000010014 */
[----:B------:R-:W-:-:S02]  /*0660*/  FFMA.FTZ R0, R11, R11, R0 ;  /* 0x0000000b0b007223 */ /* 0x000fc40000010000 */
[----:B------:R-:W-:Y:S01]  /*0670*/  FFMA.FTZ R21, R4, R4, R21 ;  /* 0x0000000404157223 */ /* 0x000fe20000010015 */
[----:B------:R-:W-:Y:S06]  /*0680*/  @!P0 BRA `(.L_x_36) ;  /* 0xfffffffc00b08947 */ /* 0x000fec000383ffff */
.L_x_35:
[----:B------:R-:W-:Y:S05]  /*0690*/  BSYNC.RECONVERGENT B0 ;  /* 0x0000000000007941 */ /* 0x000fea0003800200 */
.L_x_33:
[----:B------:R-:W0:Y:S01]  /*06a0*/  LDCU UR8, c[0x0][0x360] ;  /* 0x00006c00ff0877ac */ /* 0x000e220008000800 */
[----:B------:R-:W1:Y:S01]  /*06b0*/  S2R R2, SR_TID.X ;  /* 0x0000000000027919 */ /* 0x000e620000002100 */
[----:B------:R-:W0:Y:S01]  /*06c0*/  LDC R3, c[0x0][0x364] ;  /* 0x0000d900ff037b82 */ /* 0x000e220000000800 */
[----:B------:R-:W-:Y:S01]  /*06d0*/  FADD.FTZ R25, RZ, R25 ;  /* 0x00000019ff197221 */ /* 0x000fe20000010000 */
[----:B------:R-:W-:Y:S01]  /*06e0*/  UMOV UR4, 0x400 ;  /* 0x0000040000047882 */ /* 0x000fe20000000000 */
[----:B------:R-:W1:Y:S02]  /*06f0*/  S2R R5, SR_TID.Y ;  /* 0x0000000000057919 */ /* 0x000e640000002200 */
[----:B------:R-:W-:-:S03]  /*0700*/  FADD.FTZ R25, R25, R0 ;  /* 0x0000000019197221 */ /* 0x000fc60000010000 */
[----:B------:R-:W2:Y:S01]  /*0710*/  S2UR UR5, SR_CgaCtaId ;  /* 0x00000000000579c3 */ /* 0x000ea20000008800 */
[----:B------:R-:W-:-:S04]  /*0720*/  FADD.FTZ R20, R25, R20 ;  /* 0x0000001419147221 */ /* 0x000fc80000010000 */
[----:B------:R-:W-:Y:S01]  /*0730*/  FADD.FTZ R21, R20, R21 ;  /* 0x0000001514157221 */ /* 0x000fe20000010000 */
        /* <DEDUP_REMOVED lines=14> */
[----:B-1----:R-:W-:-:S05]  /*0820*/  @!P1 FADD.FTZ R5, R5, R6 ;  /* 0x0000000605059221 */ /* 0x002fca0000010000 */
[----:B------:R1:W-:Y:S01]  /*0830*/  @!P1 STS [R4], R5 ;  /* 0x0000000504009388 */ /* 0x0003e20000000800 */
[----:B------:R-:W-:Y:S01]  /*0840*/  BAR.SYNC.DEFER_BLOCKING 0x0 ;  /* 0x0000000000007b1d */ /* 0x000fe20000010000 */
[----:B------:R-:W-:-:S13]  /*0850*/  ISETP.GE.U32.AND P1, PT, R3, 0x100, PT ;  /* 0x000001000300780c */ /* 0x000fda0003f26070 */
[----:B-1----:R-:W-:Y:S05]  /*0860*/  @!P1 BRA `(.L_x_37) ;  /* 0x0000000800049947 */ /* 0x002fea0003800000 */
[----:B------:R-:W-:-:S04]  /*0870*/  SHF.R.U32.HI R5, RZ, 0x2, R3 ;  /* 0x00000002ff057819 */ /* 0x000fc80000011603 */
[----:B------:R-:W-:-:S13]  /*0880*/  ISETP.GE.U32.AND P1, PT, R0, R5, PT ;  /* 0x000000050000720c */ /* 0x000fda0003f26070 */
[----:B------:R-:W-:-:S04]  /*0890*/  @!P1 LOP3.LUT R5, R3, 0x3ffffc, RZ, 0xc0, !PT ;  /* 0x003ffffc03059812 */ /* 0x000fc800078ec0ff */
[----:B------:R-:W-:Y:S02]  /*08a0*/  @!P1 IADD3 R6, PT, PT, R4, R5, RZ ;  /* 0x0000000504069210 */ /* 0x000fe40007ffe0ff */
        /* <DEDUP_REMOVED lines=19> */
[----:B------:R-:W-:Y:S02]  /*09e0*/  @!P1 LEA R6, R5, R4, 0x2 ;  /* 0x0000000405069211 */ /* 0x000fe400078e10ff */
        /* <DEDUP_REMOVED lines=104> */
[----:B------:R-:W-:Y:S06]  /*1070*/  BAR.SYNC.DEFER_BLOCKING 0x0 ;  /* 0x0000000000007b1d */ /* 0x000fec0000010000 */
.L_x_37:
[----:B------:R-:W-:-:S13]  /*1080*/  ISETP.GT.U32.AND P1, PT, R0, 0x1f, PT ;  /* 0x0000001f0000780c */ /* 0x000fda0003f24070 */
[----:B------:R-:W-:Y:S05]  /*1090*/  @P1 BRA `(.L_x_38) ;  /* 0x00000000003c1947 */ /* 0x000fea0003800000 */
[----:B------:R-:W-:Y:S01]  /*10a0*/  @P0 LDS R0, [R4] ;  /* 0x0000000004000984 */ /* 0x000fe20000000800 */
[----:B------:R-:W-:-:S03]  /*10b0*/  UMOV UR4, 0xffffffff ;  /* 0xffffffff00047882 */ /* 0x000fc60000000000 */
[----:B-1----:R-:W0:Y:S02]  /*10c0*/  @P0 LDS R3, [R4+0x80] ;  /* 0x0000800004030984 */ /* 0x002e240000000800 */
[----:B0-----:R-:W-:Y:S01]  /*10d0*/  @P0 FADD.FTZ R21, R0, R3 ;  /* 0x0000000300150221 */ /* 0x001fe20000010000 */
[----:B------:R-:W-:Y:S06]  /*10e0*/  BRA.DIV UR4, `(.L_x_39) ;  /* 0x00000002048c7947 */ /* 0x000fec000b800000 */
[----:B------:R-:W0:Y:S02]  /*10f0*/  SHFL.DOWN PT, R0, R21, 0x10, 0x1f ;  /* 0x0a001f0015007f89 */ /* 0x000e2400000e0000 */
[----:B0-----:R-:W-:-:S05]  /*1100*/  FADD.FTZ R0, R0, R21 ;  /* 0x0000001500007221 */ /* 0x001fca0000010000 */
[----:B------:R-:W0:Y:S02]  /*1110*/  SHFL.DOWN PT, R3, R0, 0x8, 0x1f ;  /* 0x09001f0000037f89 */ /* 0x000e2400000e0000 */
[----:B0-----:R-:W-:-:S05]  /*1120*/  FADD.FTZ R3, R0, R3 ;  /* 0x0000000300037221 */ /* 0x001fca0000010000 */
[----:B------:R-:W0:Y:S02]  /*1130*/  SHFL.DOWN PT, R4, R3, 0x4, 0x1f ;  /* 0x08801f0003047f89 */ /* 0x000e2400000e0000 */
[----:B0-----:R-:W-:-:S05]  /*1140*/  FADD.FTZ R4, R3, R4 ;  /* 0x0000000403047221 */ /* 0x001fca0000010000 */
[----:B------:R-:W0:Y:S02]  /*1150*/  SHFL.DOWN PT, R5, R4, 0x2, 0x1f ;  /* 0x08401f0004057f89 */ /* 0x000e2400000e0000 */
[----:B0-----:R-:W-:-:S05]  /*1160*/  FADD.FTZ R5, R4, R5 ;  /* 0x0000000504057221 */ /* 0x001fca0000010000 */
[----:B------:R0:W1:Y:S02]  /*1170*/  SHFL.DOWN PT, R6, R5, 0x1, 0x1f ;  /* 0x08201f0005067f89 */ /* 0x00006400000e0000 */
.L_x_45:
[----:B-1----:R-:W-:-:S07]  /*1180*/  FADD.FTZ R9, R5, R6 ;  /* 0x0000000605097221 */ /* 0x002fce0000010000 */
.L_x_38:
[----:B------:R-:W-:Y:S05]  /*1190*/  WARPSYNC.ALL ;  /* 0x0000000000007948 */ /* 0x000fea0003800000 */
[----:B------:R-:W-:Y:S01]  /*11a0*/  BAR.SYNC.DEFER_BLOCKING 0x0 ;  /* 0x0000000000007b1d */ /* 0x000fe20000010000 */
        /* <DEDUP_REMOVED lines=11> */
[----:B------:R-:W-:Y:S01]  /*1260*/  ISETP.NE.AND P0, PT, RZ, UR4, PT ;  /* 0x00000004ff007c0c */ /* 0x000fe2000bf05270 */
[----:B--2---:R-:W-:-:S05]  /*1270*/  FADD.FTZ R5, R9, R0 ;  /* 0x0000000009057221 */ /* 0x004fca0000010000 */
[----:B------:R0:W-:Y:S07]  /*1280*/  STG.E desc[UR6][R24.64], R5 ;  /* 0x0000000518007986 */ /* 0x0001ee000c101906 */
[----:B------:R-:W-:Y:S05]  /*1290*/  @!P0 EXIT ;  /* 0x000000000000894d */ /* 0x000fea0003800000 */
[----:B------:R-:W1:Y:S01]  /*12a0*/  LDCU UR4, c[0x0][0x10b0] ;  /* 0x00021600ff0477ac */ /* 0x000e620008000800 */
[----:B0-----:R-:W0:Y:S01]  /*12b0*/  LDC.64 R2, c[0x0][0x10d0] ;  /* 0x00043400ff027b82 */ /* 0x001e220000000a00 */
[----:B------:R-:W2:Y:S01]  /*12c0*/  LDCU UR5, c[0x0][0x10dc] ;  /* 0x00021b80ff0577ac */ /* 0x000ea20008000800 */
[----:B-1----:R-:W-:-:S05]  /*12d0*/  IADD3 R23, PT, PT, R23, UR4, RZ ;  /* 0x0000000417177c10 */ /* 0x002fca000fffe0ff */
[----:B--2---:R-:W-:-:S04]  /*12e0*/  IMAD R23, R23, UR5, R22 ;  /* 0x0000000517177c24 */ /* 0x004fc8000f8e0216 */
[----:B0-----:R-:W-:-:S05]  /*12f0*/  IMAD.WIDE R2, R23, 0x4, R2 ;  /* 0x0000000417027825 */ /* 0x001fca00078e0202 */
[----:B------:R-:W-:Y:S01]  /*1300*/  STG.E desc[UR6][R2.64], R9 ;  /* 0x0000000902007986 */ /* 0x000fe2000c101906 */
[----:B------:R-:W-:Y:S05]  /*1310*/  EXIT ;  /* 0x000000000000794d */ /* 0x000fea0003800000 */
.L_x_39:
[----:B------:R-:W-:Y:S02]  /*1320*/  IMAD.MOV.U32 R8, RZ, RZ, R21 ;  /* 0x000000ffff087224 */ /* 0x000fe400078e0015 */
[----:B------:R-:W-:Y:S02]  /*1330*/  HFMA2 R9, -RZ, RZ, 0, 9.5367431640625e-07 ;  /* 0x00000010ff097431 */ /* 0x000fe400000001ff */
[----:B------:R-:W-:Y:S01]  /*1340*/  IMAD.MOV.U32 R10, RZ, RZ, 0x1f ;  /* 0x0000001fff0a7424 */ /* 0x000fe200078e00ff */
[----:B------:R-:W-:-:S07]  /*1350*/  MOV R7, 0xffffffff ;  /* 0xffffffff00077802 */ /* 0x000fce0000000f00 */
[----:B------:R-:W-:Y:S05]  /*1360*/  WARPSYNC.COLLECTIVE R7, `(.L_x_40) ;  /* 0x0000000007087348 */ /* 0x000fea0003c00000 */
[----:B------:R0:W1:Y:S02]  /*1370*/  SHFL.DOWN P0, R6, R8, R9, R10 ;  /* 0x0800000908067389 */ /* 0x000064000000000a */
[----:B01----:R-:W-:Y:S05]  /*1380*/  ENDCOLLECTIVE ;  /* 0x000000000000791b */ /* 0x003fea0003800000 */
.L_x_40:
[----:B------:R-:W-:Y:S02]  /*1390*/  IMAD.MOV.U32 R9, RZ, RZ, 0x8 ;  /* 0x00000008ff097424 */ /* 0x000fe400078e00ff */
[----:B------:R-:W-:-:S04]  /*13a0*/  IMAD.MOV.U32 R0, RZ, RZ, R6 ;  /* 0x000000ffff007224 */ /* 0x000fc800078e0006 */
[----:B------:R-:W-:-:S05]  /*13b0*/  FADD.FTZ R0, R0, R21 ;  /* 0x0000001500007221 */ /* 0x000fca0000010000 */
[----:B------:R-:W-:-:S07]  /*13c0*/  MOV R8, R0 ;  /* 0x0000000000087202 */ /* 0x000fce0000000f00 */
[----:B------:R-:W-:Y:S05]  /*13d0*/  WARPSYNC.COLLECTIVE R7, `(.L_x_41) ;  /* 0x0000000007087348 */ /* 0x000fea0003c00000 */
[----:B------:R0:W1:Y:S02]  /*13e0*/  SHFL.DOWN P0, R6, R8, R9, R10 ;  /* 0x0800000908067389 */ /* 0x000064000000000a */
[----:B01----:R-:W-:Y:S05]  /*13f0*/  ENDCOLLECTIVE ;  /* 0x000000000000791b */ /* 0x003fea0003800000 */
.L_x_41:
[----:B------:R-:W-:Y:S01]  /*1400*/  HFMA2 R9, -RZ, RZ, 0, 2.384185791015625e-07 ;  /* 0x00000004ff097431 */ /* 0x000fe200000001ff */
[----:B------:R-:W-:-:S05]  /*1410*/  MOV R3, R6 ;  /* 0x0000000600037202 */ /* 0x000fca0000000f00 */
[----:B------:R-:W-:-:S04]  /*1420*/  FADD.FTZ R3, R0, R3 ;  /* 0x0000000300037221 */ /* 0x000fc80000010000 */
[----:B------:R-:W-:-:S07]  /*1430*/  IMAD.MOV.U32 R8, RZ, RZ, R3 ;  /* 0x000000ffff087224 */ /* 0x000fce00078e0003 */
[----:B------:R-:W-:Y:S05]  /*1440*/  WARPSYNC.COLLECTIVE R7, `(.L_x_42) ;  /* 0x0000000007087348 */ /* 0x000fea0003c00000 */
[----:B------:R0:W1:Y:S02]  /*1450*/  SHFL.DOWN P0, R6, R8, R9, R10 ;  /* 0x0800000908067389 */ /* 0x000064000000000a */
[----:B01----:R-:W-:Y:S05]  /*1460*/  ENDCOLLECTIVE ;  /* 0x000000000000791b */ /* 0x003fea0003800000 */
.L_x_42:
[----:B------:R-:W-:Y:S02]  /*1470*/  IMAD.MOV.U32 R9, RZ, RZ, 0x2 ;  /* 0x00000002ff097424 */ /* 0x000fe400078e00ff */
[----:B------:R-:W-:-:S04]  /*1480*/  IMAD.MOV.U32 R4, RZ, RZ, R6 ;  /* 0x000000ffff047224 */ /* 0x000fc800078e0006 */
[----:B------:R-:W-:-:S05]  /*1490*/  FADD.FTZ R4, R3, R4 ;  /* 0x0000000403047221 */ /* 0x000fca0000010000 */
[----:B------:R-:W-:-:S07]  /*14a0*/  MOV R8, R4 ;  /* 0x0000000400087202 */ /* 0x000fce0000000f00 */
[----:B------:R-:W-:Y:S05]  /*14b0*/  WARPSYNC.COLLECTIVE R7, `(.L_x_43) ;  /* 0x0000000007087348 */ /* 0x000fea0003c00000 */
[----:B------:R0:W1:Y:S02]  /*14c0*/  SHFL.DOWN P0, R6, R8, R9, R10 ;  /* 0x0800000908067389 */ /* 0x000064000000000a */
[----:B01----:R-:W-:Y:S05]  /*14d0*/  ENDCOLLECTIVE ;  /* 0x000000000000791b */ /* 0x003fea0003800000 */
.L_x_43:
[----:B------:R-:W-:Y:S01]  /*14e0*/  HFMA2 R9, -RZ, RZ, 0, 5.9604644775390625e-08 ;  /* 0x00000001ff097431 */ /* 0x000fe200000001ff */
[----:B------:R-:W-:-:S05]  /*14f0*/  MOV R5, R6 ;  /* 0x0000000600057202 */ /* 0x000fca0000000f00 */
[----:B------:R-:W-:-:S04]  /*1500*/  FADD.FTZ R5, R4, R5 ;  /* 0x0000000504057221 */ /* 0x000fc80000010000 */
[----:B------:R-:W-:-:S07]  /*1510*/  IMAD.MOV.U32 R8, RZ, RZ, R5 ;  /* 0x000000ffff087224 */ /* 0x000fce00078e0005 */
[----:B------:R-:W-:Y:S05]  /*1520*/  WARPSYNC.COLLECTIVE R7, `(.L_x_44) ;  /* 0x0000000007087348 */ /* 0x000fea0003c00000 */
[----:B------:R0:W1:Y:S02]  /*1530*/  SHFL.DOWN P0, R6, R8, R9, R10 ;  /* 0x0800000908067389 */ /* 0x000064000000000a */
[----:B01----:R-:W-:Y:S05]  /*1540*/  ENDCOLLECTIVE ;  /* 0x000000000000791b */ /* 0x003fea0003800000 */
.L_x_44:
[----:B------:R-:W-:Y:S05]  /*1550*/  BRA `(.L_x_45) ;  /* 0xfffffffc00087947 */ /* 0x000fea000383ffff */
.L_x_46:
        /* <DEDUP_REMOVED lines=10> */
.L_x_200:


//--------------------- .text._Z25multi_tensor_apply_kernelI18TensorListMetadataILi1EE20UnscaleL2NormFunctorIN3c104HalfEEJPfS6_S6_biEEvlPViT_T0_DpT1_ --------------------------
	.section	.text._Z25multi_tensor_apply_kernelI18TensorListMetadataILi1EE20UnscaleL2NormFunctorIN3c104HalfEEJPfS6_S6_biEEvlPViT_T0_DpT1_,"ax",@progbits
	.align	128
        .global         _Z25multi_tensor_apply_kernelI18TensorListMetadataILi1EE20UnscaleL2NormFunctorIN3c104HalfEEJPfS6_S6_biEEvlPViT_T0_DpT1_
        .type           _Z25multi_tensor_apply_kernelI18TensorListMetadataILi1EE20UnscaleL2NormFunctorIN3c104HalfEEJPfS6_S6_biEEvlPViT_T0_DpT1_,@function
        .size           _Z25multi_tensor_apply_kernelI18TensorListMetadataILi1EE20UnscaleL2NormFunctorIN3c104HalfEEJPfS6_S6_biEEvlPViT_T0_DpT1_,(.L_x_201 - _Z25multi_tensor_apply_kernelI18TensorListMetadataILi1EE20UnscaleL2NormFunctorIN3c104HalfEEJPfS6_S6_biEEvlPViT_T0_DpT1_)
        .other          _Z25multi_tensor_apply_kernelI18TensorListMetadataILi1EE20UnscaleL2NormFunctorIN3c104HalfEEJPfS6_S6_biEEvlPViT_T0_DpT1_,@"STO_CUDA_ENTRY STV_DEFAULT"
_Z25multi_tensor_apply_kernelI18TensorListMetadataILi1EE20UnscaleL2NormFunctorIN3c104HalfEEJPfS6_S6_biEEvlPViT_T0_DpT1_:
.text._Z25multi_tensor_apply_kernelI18TensorListMetadataILi1EE20UnscaleL2NormFunctorIN3c104HalfEEJPfS6_S6_biEEvlPViT_T0_DpT1_:
[----:B------:R-:W-:Y:S01]  /*0000*/  LDC R1, c[0x0][0x37c] ;  /* 0x0000df00ff017b82 */ /* 0x000fe20000000800 */
[----:B------:R-:W0:Y:S01]  /*0010*/  S2R R24, SR_CTAID.X ;  /* 0x0000000000187919 */ /* 0x000e220000002500 */
[----:B------:R-:W-:-:S06]  /*0020*/  IMAD.MOV.U32 R4, RZ, RZ, 0x10 ;  /* 0x00000010ff047424 */ /* 0x000fcc00078e00ff */
[----:B------:R-:W1:Y:S01]  /*0030*/  LDC R9, c[0x0][0x380] ;  /* 0x0000e000ff097b82 */ /* 0x000e620000000800 */
[----:B------:R-:W2:Y:S01]  /*0040*/  LDCU.64 UR6, c[0x0][0x358] ;  /* 0x00006b00ff0677ac */ /* 0x000ea20008000a00 */
[----:B------:R-:W-:Y:S01]  /*0050*/  CS2R R20, SRZ ;  /* 0x0000000000147805 */ /* 0x000fe2000001ff00 */
[----:B------:R-:W-:-:S05]  /*0060*/  IMAD.MOV.U32 R25, RZ, RZ, RZ ;  /* 0x000000ffff197224 */ /* 0x000fca00078e00ff */
        /* <DEDUP_REMOVED lines=13> */
[----:B------:R-:W-:-:S12]  /*0140*/  HFMA2 R0, -RZ, RZ, 0, 0 ;  /* 0x00000000ff007431 */ /* 0x000fd800000001ff */
[----:B--2---:R-:W-:Y:S05]  /*0150*/  @!P0 BRA !P1, `(.L_x_47) ;  /* 0x0000000000c88947 */ /* 0x004fea0004800000 */
[----:B------:R-:W-:-:S04]  /*0160*/  VIMNMX R4, PT, PT, R26, R9, PT ;  /* 0x000000091a047248 */ /* 0x000fc80003fe0100 */
[----:B------:R-:W-:-:S13]  /*0170*/  ISETP.GE.AND P0, PT, R4, 0x1, PT ;  /* 0x000000010400780c */ /* 0x000fda0003f06270 */
[----:B------:R-:W-:Y:S05]  /*0180*/  @!P0 BRA `(.L_x_48) ;  /* 0x0000000400448947 */ /* 0x000fea0003800000 */
[----:B------:R-:W0:Y:S01]  /*0190*/  S2R R27, SR_TID.X ;  /* 0x00000000001b7919 */ /* 0x000e220000002100 */
[----:B------:R-:W-:Y:S02]  /*01a0*/  VIMNMX.U32 R26, PT, PT, R26, R9, PT ;  /* 0x000000091a1a7248 */ /* 0x000fe40003fe0000 */
[----:B------:R-:W-:Y:S02]  /*01b0*/  CS2R R20, SRZ ;  /* 0x0000000000147805 */ /* 0x000fe4000001ff00 */
[----:B------:R-:W-:Y:S01]  /*01c0*/  MOV R0, RZ ;  /* 0x000000ff00007202 */ /* 0x000fe20000000f00 */
[----:B------:R-:W-:Y:S01]  /*01d0*/  IMAD.MOV.U32 R25, RZ, RZ, RZ ;  /* 0x000000ffff197224 */ /* 0x000fe200078e00ff */
[----:B------:R-:W1:Y:S01]  /*01e0*/  LDCU UR5, c[0x0][0x360] ;  /* 0x00006c00ff0577ac */ /* 0x000e620008000800 */
[----:B------:R-:W-:-:S05]  /*01f0*/  UMOV UR4, URZ ;  /* 0x000000ff00047c82 */ /* 0x000fca0008000000 */
.L_x_49:
[----:B0-----:R-:W-:-:S04]  /*0200*/  IADD3 R13, PT, PT, R27, UR4, RZ ;  /* 0x000000041b0d7c10 */ /* 0x001fc8000fffe0ff */
[C---:B------:R-:W-:Y:S01]  /*0210*/  ISETP.GE.AND P0, PT, R13.reuse, R26, PT ;  /* 0x0000001a0d00720c */ /* 0x040fe20003f06270 */
[----:B-1----:R-:W-:-:S05]  /*0220*/  VIADD R15, R13, UR5 ;  /* 0x000000050d0f7c36 */ /* 0x002fca0008000000 */
[C---:B------:R-:W-:Y:S02]  /*0230*/  IADD3 R17, PT, PT, R15.reuse, UR5, RZ ;  /* 0x000000050f117c10 */ /* 0x040fe4000fffe0ff */
[-C--:B------:R-:W-:Y:S02]  /*0240*/  ISETP.GE.AND P1, PT, R15, R26.reuse, PT ;  /* 0x0000001a0f00720c */ /* 0x080fe40003f26270 */
[CC--:B------:R-:W-:Y:S01]  /*0250*/  ISETP.GE.AND P2, PT, R17.reuse, R26.reuse, PT ;  /* 0x0000001a1100720c */ /* 0x0c0fe20003f46270 */
[----:B------:R-:W-:Y:S02]  /*0260*/  VIADD R19, R17, UR5 ;  /* 0x0000000511137c36 */ /* 0x000fe40008000000 */
[----:B------:R-:W0:Y:S01]  /*0270*/  @!P0 LDC.64 R4, c[0x0][0x10c0] ;  /* 0x00043000ff048b82 */ /* 0x000e220000000a00 */
[----:B------:R-:W-:Y:S02]  /*0280*/  @!P0 IMAD.WIDE R12, R13, 0x2, R2 ;  /* 0x000000020d0c8825 */ /* 0x000fe400078e0202 */
[----:B------:R-:W-:-:S04]  /*0290*/  ISETP.GE.AND P3, PT, R19, R26, PT ;  /* 0x0000001a1300720c */ /* 0x000fc80003f66270 */
[----:B------:R-:W2:Y:S01]  /*02a0*/  @!P0 LDG.E.U16 R12, desc[UR6][R12.64] ;  /* 0x000000060c0c8981 */ /* 0x000ea2000c1e1500 */
[----:B------:R-:W1:Y:S01]  /*02b0*/  @!P1 LDC.64 R6, c[0x0][0x10c0] ;  /* 0x00043000ff069b82 */ /* 0x000e620000000a00 */
[----:B------:R-:W-:-:S07]  /*02c0*/  @!P1 IMAD.WIDE R14, R15, 0x2, R2 ;  /* 0x000000020f0e9825 */ /* 0x000fce00078e0202 */
[----:B------:R-:W3:Y:S01]  /*02d0*/  @!P2 LDC.64 R8, c[0x0][0x10c0] ;  /* 0x00043000ff08ab82 */ /* 0x000ee20000000a00 */
[--C-:B------:R-:W-:Y:S01]  /*02e0*/  @!P2 IMAD.WIDE R16, R17, 0x2, R2.reuse ;  /* 0x000000021110a825 */ /* 0x100fe200078e0202 */
[----:B------:R-:W4:Y:S03]  /*02f0*/  @!P1 LDG.E.U16 R14, desc[UR6][R14.64] ;  /* 0x000000060e0e9981 */ /* 0x000f26000c1e1500 */
[----:B------:R-:W-:Y:S02]  /*0300*/  @!P3 IMAD.WIDE R18, R19, 0x2, R2 ;  /* 0x000000021312b825 */ /* 0x000fe400078e0202 */
[----:B------:R-:W5:Y:S01]  /*0310*/  @!P2 LDG.E.U16 R16, desc[UR6][R16.64] ;  /* 0x000000061010a981 */ /* 0x000f62000c1e1500 */
[----:B------:R-:W3:Y:S03]  /*0320*/  @!P3 LDC.64 R10, c[0x0][0x10c0] ;  /* 0x00043000ff0abb82 */ /* 0x000ee60000000a00 */
[----:B------:R-:W5:Y:S04]  /*0330*/  @!P3 LDG.E.U16 R18, desc[UR6][R18.64] ;  /* 0x000000061212b981 */ /* 0x000f68000c1e1500 */
[----:B0-----:R-:W5:Y:S04]  /*0340*/  @!P0 LDG.E R5, desc[UR6][R4.64] ;  /* 0x0000000604058981 */ /* 0x001f68000c1e1900 */
[----:B-1----:R-:W5:Y:S04]  /*0350*/  @!P1 LDG.E R7, desc[UR6][R6.64] ;  /* 0x0000000606079981 */ /* 0x002f68000c1e1900 */
[----:B---3--:R-:W3:Y:S04]  /*0360*/  @!P2 LDG.E R8, desc[UR6][R8.64] ;  /* 0x000000060808a981 */ /* 0x008ee8000c1e1900 */
[----:B------:R-:W3:Y:S01]  /*0370*/  @!P3 LDG.E R11, desc[UR6][R10.64] ;  /* 0x000000060a0bb981 */ /* 0x000ee2000c1e1900 */
[----:B------:R-:W-:-:S06]  /*0380*/  ULEA UR4, UR5, UR4, 0x2 ;  /* 0x0000000405047291 */ /* 0x000fcc000f8e10ff */
[----:B------:R-:W-:Y:S01]  /*0390*/  ISETP.LE.AND P4, PT, R26, UR4, PT ;  /* 0x000000041a007c0c */ /* 0x000fe2000bf83270 */
[----:B--2---:R-:W-:Y:S02]  /*03a0*/  @!P0 HADD2.F32 R12, -RZ, R12.H0_H0 ;  /* 0x2000000cff0c8230 */ /* 0x004fe40000004100 */
[----:B----4-:R-:W-:Y:S02]  /*03b0*/  @!P1 HADD2.F32 R14, -RZ, R14.H0_H0 ;  /* 0x2000000eff0e9230 */ /* 0x010fe40000004100 */
[----:B-----5:R-:W-:Y:S02]  /*03c0*/  @!P2 HADD2.F32 R15, -RZ, R16.H0_H0 ;  /* 0x20000010ff0fa230 */ /* 0x020fe40000004100 */
[----:B------:R-:W-:Y:S02]  /*03d0*/  @!P3 HADD2.F32 R28, -RZ, R18.H0_H0 ;  /* 0x20000012ff1cb230 */ /* 0x000fe40000004100 */
[----:B------:R-:W-:Y:S01]  /*03e0*/  @!P0 FMUL.FTZ R12, R12, R5 ;  /* 0x000000050c0c8220 */ /* 0x000fe20000410000 */
[----:B------:R-:W-:-:S03]  /*03f0*/  @!P1 FMUL.FTZ R13, R7, R14 ;  /* 0x0000000e070d9220 */ /* 0x000fc60000410000 */
[----:B------:R-:W-:Y:S01]  /*0400*/  @!P0 FFMA.FTZ R25, R12, R12, R25 ;  /* 0x0000000c0c198223 */ /* 0x000fe20000010019 */
[----:B---3--:R-:W-:Y:S01]  /*0410*/  @!P2 FMUL.FTZ R15, R8, R15 ;  /* 0x0000000f080fa220 */ /* 0x008fe20000410000 */
[----:B------:R-:W-:-:S03]  /*0420*/  @!P1 FFMA.FTZ R0, R13, R13, R0 ;  /* 0x0000000d0d009223 */ /* 0x000fc60000010000 */
[----:B------:R-:W-:Y:S01]  /*0430*/  @!P2 FFMA.FTZ R20, R15, R15, R20 ;  /* 0x0000000f0f14a223 */ /* 0x000fe20000010014 */
[----:B------:R-:W-:-:S04]  /*0440*/  @!P3 FMUL.FTZ R28, R11, R28 ;  /* 0x0000001c0b1cb220 */ /* 0x000fc80000410000 */
[----:B------:R-:W-:Y:S01]  /*0450*/  @!P3 FFMA.FTZ R21, R28, R28, R21 ;  /* 0x0000001c1c15b223 */ /* 0x000fe20000010015 */
[----:B------:R-:W-:Y:S06]  /*0460*/  @!P4 BRA `(.L_x_49) ;  /* 0xfffffffc0064c947 */ /* 0x000fec000383ffff */
[----:B------:R-:W-:Y:S05]  /*0470*/  BRA `(.L_x_48) ;  /* 0x0000000000887947 */ /* 0x000fea0003800000 */
.L_x_47:
[----:B------:R-:W0:Y:S01]  /*0480*/  S2R R8, SR_TID.X ;  /* 0x0000000000087919 */ /* 0x000e220000002100 */
[----:B------:R-:W-:Y:S01]  /*0490*/  VIMNMX R5, PT, PT, R26, R9, PT ;  /* 0x000000091a057248 */ /* 0x000fe20003fe0100 */
[----:B------:R-:W-:Y:S01]  /*04a0*/  BSSY.RECONVERGENT B0, `(.L_x_48) ;  /* 0x000001f000007945 */ /* 0x000fe20003800200 */
[----:B0-----:R-:W-:-:S04]  /*04b0*/  SHF.L.U32 R4, R8, 0x2, RZ ;  /* 0x0000000208047819 */ /* 0x001fc800000006ff */
        /* <DEDUP_REMOVED lines=9> */
.L_x_51:
[----:B------:R-:W-:-:S06]  /*0550*/  IMAD.WIDE R4, R8, 0x8, R2 ;  /* 0x0000000808047825 */ /* 0x000fcc00078e0202 */
[----:B------:R-:W2:Y:S01]  /*0560*/  LDG.E.64 R4, desc[UR6][R4.64] ;  /* 0x0000000604047981 */ /* 0x000ea2000c1e1b00 */
[----:B-1----:R-:W-:-:S05]  /*0570*/  IMAD.IADD R8, R7, 0x1, R8 ;  /* 0x0000000107087824 */ /* 0x002fca00078e0208 */
[----:B------:R-:W-:-:S04]  /*0580*/  SHF.L.U32 R10, R8, 0x2, RZ ;  /* 0x00000002080a7819 */ /* 0x000fc800000006ff */
[----:B------:R-:W-:Y:S02]  /*0590*/  ISETP.GE.AND P0, PT, R10, R17, PT ;  /* 0x000000110a00720c */ /* 0x000fe40003f06270 */
[--C-:B--2---:R-:W-:Y:S01]  /*05a0*/  SHF.R.U64 R11, R4, 0x10, R5.reuse ;  /* 0x00000010040b7819 */ /* 0x104fe20000001205 */
[----:B------:R-:W-:Y:S01]  /*05b0*/  HADD2.F32 R9, -RZ, R4.H0_H0 ;  /* 0x20000004ff097230 */ /* 0x000fe20000004100 */
[----:B------:R-:W-:Y:S01]  /*05c0*/  SHF.R.U32.HI R15, RZ, 0x10, R5 ;  /* 0x00000010ff0f7819 */ /* 0x000fe20000011605 */
[----:B------:R-:W-:Y:S02]  /*05d0*/  HADD2.F32 R13, -RZ, R5.H0_H0 ;  /* 0x20000005ff0d7230 */ /* 0x000fe40000004100 */
[----:B------:R-:W-:Y:S02]  /*05e0*/  HADD2.F32 R11, -RZ, R11.H0_H0 ;  /* 0x2000000bff0b7230 */ /* 0x000fe40000004100 */
[----:B-----5:R-:W-:Y:S01]  /*05f0*/  FMUL.FTZ R10, R6, R9 ;  /* 0x00000009060a7220 */ /* 0x020fe20000410000 */
[----:B------:R-:W-:-:S02]  /*0600*/  HADD2.F32 R15, -RZ, R15.H0_H0 ;  /* 0x2000000fff0f7230 */ /* 0x000fc40000004100 */
[C---:B------:R-:W-:Y:S01]  /*0610*/  FMUL.FTZ R13, R6.reuse, R13 ;  /* 0x0000000d060d7220 */ /* 0x040fe20000410000 */
[----:B------:R-:W-:Y:S01]  /*0620*/  FMUL.FTZ R11, R6, R11 ;  /* 0x0000000b060b7220 */ /* 0x000fe20000410000 */
[----:B------:R-:W-:Y:S01]  /*0630*/  FFMA.FTZ R25, R10, R10, R25 ;  /* 0x0000000a0a197223 */ /* 0x000fe20000010019 */
[----:B------:R-:W-:Y:S01]  /*0640*/  FMUL.FTZ R4, R6, R15 ;  /* 0x0000000f06047220 */ /* 0x000fe20000410000 */
[----:B------:R-:W-:Y:S01]  /*0650*/  FFMA.FTZ R20, R13, R13, R20 ;  /* 0x0000000d0d147223 */ /* 0x000fe20000010014 */
[----:B------:R-:W-:Y:S02]  /*0660*/  FFMA.FTZ R0, R11, R11, R0 ;  /* 0x0000000b0b007223 */ /* 0x000fe40000010000 */
[----:B------:R-:W-:Y:S01]  /*0670*/  FFMA.FTZ R21, R4, R4, R21 ;  /* 0x0000000404157223 */ /* 0x000fe20000010015 */
[----:B------:R-:W-:Y:S06]  /*0680*/  @!P0 BRA `(.L_x_51) ;  /* 0xfffffffc00b08947 */ /* 0x000fec000383ffff */
.L_x_50:
[----:B------:R-:W-:Y:S05]  /*0690*/  BSYNC.RECONVERGENT B0 ;  /* 0x0000000000007941 */ /* 0x000fea0003800200 */
.L_x_48:
        /* <DEDUP_REMOVED lines=158> */
.L_x_52:
        /* <DEDUP_REMOVED lines=16> */
.L_x_60:
[----:B-1----:R-:W-:-:S07]  /*1180*/  FADD.FTZ R9, R5, R6 ;  /* 0x0000000605097221 */ /* 0x002fce0000010000 */
.L_x_53:
        /* <DEDUP_REMOVED lines=25> */
.L_x_54:
[----:B------:R-:W-:Y:S02]  /*1320*/  IMAD.MOV.U32 R8, RZ, RZ, R21 ;  /* 0x000000ffff087224 */ /* 0x000fe400078e0015 */
[----:B------:R-:W-:Y:S02]  /*1330*/  HFMA2 R9, -RZ, RZ, 0, 9.5367431640625e-07 ;  /* 0x00000010ff097431 */ /* 0x000fe400000001ff */
[----:B------:R-:W-:Y:S01]  /*1340*/  IMAD.MOV.U32 R10, RZ, RZ, 0x1f ;  /* 0x0000001fff0a7424 */ /* 0x000fe200078e00ff */
[----:B------:R-:W-:-:S07]  /*1350*/  MOV R7, 0xffffffff ;  /* 0xffffffff00077802 */ /* 0x000fce0000000f00 */
[----:B------:R-:W-:Y:S05]  /*1360*/  WARPSYNC.COLLECTIVE R7, `(.L_x_55) ;  /* 0x0000000007087348 */ /* 0x000fea0003c00000 */
[----:B------:R0:W1:Y:S02]  /*1370*/  SHFL.DOWN P0, R6, R8, R9, R10 ;  /* 0x0800000908067389 */ /* 0x000064000000000a */
[----:B01----:R-:W-:Y:S05]  /*1380*/  ENDCOLLECTIVE ;  /* 0x000000000000791b */ /* 0x003fea0003800000 */
.L_x_55:
[----:B------:R-:W-:Y:S02]  /*1390*/  IMAD.MOV.U32 R9, RZ, RZ, 0x8 ;  /* 0x00000008ff097424 */ /* 0x000fe400078e00ff */
[----:B------:R-:W-:-:S04]  /*13a0*/  IMAD.MOV.U32 R0, RZ, RZ, R6 ;  /* 0x000000ffff007224 */ /* 0x000fc800078e0006 */
[----:B------:R-:W-:-:S05]  /*13b0*/  FADD.FTZ R0, R0, R21 ;  /* 0x0000001500007221 */ /* 0x000fca0000010000 */
[----:B------:R-:W-:-:S07]  /*13c0*/  MOV R8, R0 ;  /* 0x0000000000087202 */ /* 0x000fce0000000f00 */
[----:B------:R-:W-:Y:S05]  /*13d0*/  WARPSYNC.COLLECTIVE R7, `(.L_x_56) ;  /* 0x0000000007087348 */ /* 0x000fea0003c00000 */
[----:B------:R0:W1:Y:S02]  /*13e0*/  SHFL.DOWN P0, R6, R8, R9, R10 ;  /* 0x0800000908067389 */ /* 0x000064000000000a */
[----:B01----:R-:W-:Y:S05]  /*13f0*/  ENDCOLLECTIVE ;  /* 0x000000000000791b */ /* 0x003fea0003800000 */
.L_x_56:
[----:B------:R-:W-:Y:S01]  /*1400*/  HFMA2 R9, -RZ, RZ, 0, 2.384185791015625e-07 ;  /* 0x00000004ff097431 */ /* 0x000fe200000001ff */
[----:B------:R-:W-:-:S05]  /*1410*/  MOV R3, R6 ;  /* 0x0000000600037202 */ /* 0x000fca0000000f00 */
[----:B------:R-:W-:-:S04]  /*1420*/  FADD.FTZ R3, R0, R3 ;  /* 0x0000000300037221 */ /* 0x000fc80000010000 */
[----:B------:R-:W-:-:S07]  /*1430*/  IMAD.MOV.U32 R8, RZ, RZ, R3 ;  /* 0x000000ffff087224 */ /* 0x000fce00078e0003 */
[----:B------:R-:W-:Y:S05]  /*1440*/  WARPSYNC.COLLECTIVE R7, `(.L_x_57) ;  /* 0x0000000007087348 */ /* 0x000fea0003c00000 */
[----:B------:R0:W1:Y:S02]  /*1450*/  SHFL.DOWN P0, R6, R8, R9, R10 ;  /* 0x0800000908067389 */ /* 0x000064000000000a */
[----:B01----:R-:W-:Y:S05]  /*1460*/  ENDCOLLECTIVE ;  /* 0x000000000000791b */ /* 0x003fea0003800000 */
.L_x_57:
[----:B------:R-:W-:Y:S02]  /*1470*/  IMAD.MOV.U32 R9, RZ, RZ, 0x2 ;  /* 0x00000002ff097424 */ /* 0x000fe400078e00ff */
[----:B------:R-:W-:-:S04]  /*1480*/  IMAD.MOV.U32 R4, RZ, RZ, R6 ;  /* 0x000000ffff047224 */ /* 0x000fc800078e0006 */
[----:B------:R-:W-:-:S05]  /*1490*/  FADD.FTZ R4, R3, R4 ;  /* 0x0000000403047221 */ /* 0x000fca0000010000 */
[----:B------:R-:W-:-:S07]  /*14a0*/  MOV R8, R4 ;  /* 0x0000000400087202 */ /* 0x000fce0000000f00 */
[----:B------:R-:W-:Y:S05]  /*14b0*/  WARPSYNC.COLLECTIVE R7, `(.L_x_58) ;  /* 0x0000000007087348 */ /* 0x000fea0003c00000 */
[----:B------:R0:W1:Y:S02]  /*14c0*/  SHFL.DOWN P0, R6, R8, R9, R10 ;  /* 0x0800000908067389 */ /* 0x000064000000000a */
[----:B01----:R-:W-:Y:S05]  /*14d0*/  ENDCOLLECTIVE ;  /* 0x000000000000791b */ /* 0x003fea0003800000 */
.L_x_58:
[----:B------:R-:W-:Y:S01]  /*14e0*/  HFMA2 R9, -RZ, RZ, 0, 5.9604644775390625e-08 ;  /* 0x00000001ff097431 */ /* 0x000fe200000001ff */
[----:B------:R-:W-:-:S05]  /*14f0*/  MOV R5, R6 ;  /* 0x0000000600057202 */ /* 0x000fca0000000f00 */
[----:B------:R-:W-:-:S04]  /*1500*/  FADD.FTZ R5, R4, R5 ;  /* 0x0000000504057221 */ /* 0x000fc80000010000 */
[----:B------:R-:W-:-:S07]  /*1510*/  IMAD.MOV.U32 R8, RZ, RZ, R5 ;  /* 0x000000ffff087224 */ /* 0x000fce00078e0005 */
[----:B------:R-:W-:Y:S05]  /*1520*/  WARPSYNC.COLLECTIVE R7, `(.L_x_59) ;  /* 0x0000000007087348 */ /* 0x000fea0003c00000 */
[----:B------:R0:W1:Y:S02]  /*1530*/  SHFL.DOWN P0, R6, R8, R9, R10 ;  /* 0x0800000908067389 */ /* 0x000064000000000a */
[----:B01----:R-:W-:Y:S05]  /*1540*/  ENDCOLLECTIVE ;  /* 0x000000000000791b */ /* 0x003fea0003800000 */
.L_x_59:
[----:B------:R-:W-:Y:S05]  /*1550*/  BRA `(.L_x_60) ;  /* 0xfffffffc00087947 */ /* 0x000fea000383ffff */
.L_x_61:
        /* <DEDUP_REMOVED lines=10> */
.L_x_201:


//--------------------- .text._Z25multi_tensor_apply_kernelI18TensorListMetadataILi1EE20UnscaleL2NormFunctorIfEJPfS4_S4_biEEvlPViT_T0_DpT1_ --------------------------
	.section	.text._Z25multi_tensor_apply_kernelI18TensorListMetadataILi1EE20UnscaleL2NormFunctorIfEJPfS4_S4_biEEvlPViT_T0_DpT1_,"ax",@progbits
	.align	128
        .global         _Z25multi_tensor_apply_kernelI18TensorListMetadataILi1EE20UnscaleL2NormFunctorIfEJPfS4_S4_biEEvlPViT_T0_DpT1_
        .type           _Z25multi_tensor_apply_kernelI18TensorListMetadataILi1EE20UnscaleL2NormFunctorIfEJPfS4_S4_biEEvlPViT_T0_DpT1_,@function
        .size           _Z25multi_tensor_apply_kernelI18TensorListMetadataILi1EE20UnscaleL2NormFunctorIfEJPfS4_S4_biEEvlPViT_T0_DpT1_,(.L_x_202 - _Z25multi_tensor_apply_kernelI18TensorListMetadataILi1EE20UnscaleL2NormFunctorIfEJPfS4_S4_biEEvlPViT_T0_DpT1_)
        .other          _Z25multi_tensor_apply_kernelI18TensorListMetadataILi1EE20UnscaleL2NormFunctorIfEJPfS4_S4_biEEvlPViT_T0_DpT1_,@"STO_CUDA_ENTRY STV_DEFAULT"
_Z25multi_tensor_apply_kernelI18TensorListMetadataILi1EE20UnscaleL2NormFunctorIfEJPfS4_S4_biEEvlPViT_T0_DpT1_:
.text._Z25multi_tensor_apply_kernelI18TensorListMetadataILi1EE20UnscaleL2NormFunctorIfEJPfS4_S4_biEEvlPViT_T0_DpT1_:
[----:B------:R-:W-:Y:S01]  /*0000*/  LDC R1, c[0x0][0x37c] ;  /* 0x0000df00ff017b82 */ /* 0x000fe20000000800 */
[----:B------:R-:W0:Y:S01]  /*0010*/  S2R R21, SR_CTAID.X ;  /* 0x0000000000157919 */ /* 0x000e220000002500 */
[----:B------:R-:W-:-:S06]  /*0020*/  IMAD.MOV.U32 R3, RZ, RZ, 0x10 ;  /* 0x00000010ff037424 */ /* 0x000fcc00078e00ff */
[----:B------:R-:W1:Y:S01]  /*0030*/  LDC R7, c[0x0][0x380] ;  /* 0x0000e000ff077b82 */ /* 0x000e620000000800 */
[----:B------:R-:W2:Y:S01]  /*0040*/  LDCU.64 UR6, c[0x0][0x358] ;  /* 0x00006b00ff0677ac */ /* 0x000ea20008000a00 */
[----:B------:R-:W-:Y:S01]  /*0050*/  IMAD.MOV.U32 R18, RZ, RZ, RZ ;  /* 0x000000ffff127224 */ /* 0x000fe200078e00ff */
[----:B------:R-:W-:-:S05]  /*0060*/  CS2R R16, SRZ ;  /* 0x0000000000107805 */ /* 0x000fca000001ff00 */
[----:B0-----:R-:W0:Y:S01]  /*0070*/  LDC.U8 R20, c[0x0][R21+0xa70] ;  /* 0x00029c0015147b82 */ /* 0x001e220000000000 */
[----:B------:R-:W-:-:S04]  /*0080*/  VIADD R0, R21, 0x10 ;  /* 0x0000001015007836 */ /* 0x000fc80000000000 */
[----:B------:R-:W-:-:S06]  /*0090*/  IMAD R19, R21, 0x3, R0 ;  /* 0x0000000315137824 */ /* 0x000fcc00078e0200 */
[----:B------:R-:W1:Y:S01]  /*00a0*/  LDC R19, c[0x0][R19+0xba0] ;  /* 0x0002e80013137b82 */ /* 0x000e620000000800 */
[----:B0-----:R-:W-:-:S07]  /*00b0*/  LEA R0, R20, R3, 0x3 ;  /* 0x0000000314007211 */ /* 0x001fce00078e18ff */
[----:B------:R0:W3:Y:S01]  /*00c0*/  LDC.64 R2, c[0x0][R0+0x380] ;  /* 0x0000e00000027b82 */ /* 0x0000e20000000a00 */
[----:B-1----:R-:W-:-:S07]  /*00d0*/  IMAD R5, R19, R7, RZ ;  /* 0x0000000713057224 */ /* 0x002fce00078e02ff */
[----:B------:R0:W1:Y:S02]  /*00e0*/  LDC R4, c[0x0][R0+0x6f0] ;  /* 0x0001bc0000047b82 */ /* 0x0000640000000800 */
[----:B0-----:R-:W-:Y:S02]  /*00f0*/  HFMA2 R0, -RZ, RZ, 0, 0 ;  /* 0x00000000ff007431 */ /* 0x001fe400000001ff */
[----:B---3--:R-:W-:-:S04]  /*0100*/  IMAD.WIDE R2, R5, 0x4, R2 ;  /* 0x0000000405027825 */ /* 0x008fc800078e0202 */
        /* <DEDUP_REMOVED lines=9> */
[----:B------:R-:W-:Y:S01]  /*01a0*/  VIMNMX.U32 R26, PT, PT, R26, R7, PT ;  /* 0x000000071a1a7248 */ /* 0x000fe20003fe0000 */
[----:B------:R-:W-:Y:S01]  /*01b0*/  IMAD.MOV.U32 R18, RZ, RZ, RZ ;  /* 0x000000ffff127224 */ /* 0x000fe200078e00ff */
[----:B------:R-:W-:Y:S01]  /*01c0*/  CS2R R16, SRZ ;  /* 0x0000000000107805 */ /* 0x000fe2000001ff00 */
[----:B------:R-:W-:Y:S01]  /*01d0*/  IMAD.MOV.U32 R0, RZ, RZ, RZ ;  /* 0x000000ffff007224 */ /* 0x000fe200078e00ff */
[----:B------:R-:W1:Y:S01]  /*01e0*/  LDCU UR5, c[0x0][0x360] ;  /* 0x00006c00ff0577ac */ /* 0x000e620008000800 */
[----:B------:R-:W-:-:S05]  /*01f0*/  UMOV UR4, URZ ;  /* 0x000000ff00047c82 */ /* 0x000fca0008000000 */
.L_x_64:
        /* <DEDUP_REMOVED lines=12> */
[----:B------:R-:W2:Y:S03]  /*02c0*/  @!P0 LDG.E R22, desc[UR6][R22.64] ;  /* 0x0000000616168981 */ /* 0x000ea6000c1e1900 */
[--C-:B------:R-:W-:Y:S01]  /*02d0*/  @!P2 IMAD.WIDE R14, R15, 0x4, R2.reuse ;  /* 0x000000040f0ea825 */ /* 0x100fe200078e0202 */
[----:B------:R-:W3:Y:S03]  /*02e0*/  @!P1 LDG.E R12, desc[UR6][R12.64] ;  /* 0x000000060c0c9981 */ /* 0x000ee6000c1e1900 */
[----:B------:R-:W4:Y:S01]  /*02f0*/  @!P2 LDC.64 R4, c[0x0][0x10c0] ;  /* 0x00043000ff04ab82 */ /* 0x000f220000000a00 */
[----:B------:R-:W-:Y:S01]  /*0300*/  @!P3 IMAD.WIDE R24, R25, 0x4, R2 ;  /* 0x000000041918b825 */ /* 0x000fe200078e0202 */
[----:B------:R-:W5:Y:S05]  /*0310*/  @!P2 LDG.E R14, desc[UR6][R14.64] ;  /* 0x000000060e0ea981 */ /* 0x000f6a000c1e1900 */
[----:B------:R-:W5:Y:S01]  /*0320*/  @!P3 LDG.E R24, desc[UR6][R24.64] ;  /* 0x000000061818b981 */ /* 0x000f62000c1e1900 */
[----:B------:R-:W4:Y:S03]  /*0330*/  @!P3 LDC.64 R10, c[0x0][0x10c0] ;  /* 0x00043000ff0abb82 */ /* 0x000f260000000a00 */
[----:B0-----:R-:W2:Y:S04]  /*0340*/  @!P0 LDG.E R7, desc[UR6][R6.64] ;  /* 0x0000000606078981 */ /* 0x001ea8000c1e1900 */
[----:B-1----:R-:W3:Y:S04]  /*0350*/  @!P1 LDG.E R9, desc[UR6][R8.64] ;  /* 0x0000000608099981 */ /* 0x002ee8000c1e1900 */
[----:B----4-:R-:W5:Y:S04]  /*0360*/  @!P2 LDG.E R5, desc[UR6][R4.64] ;  /* 0x000000060405a981 */ /* 0x010f68000c1e1900 */
[----:B------:R-:W4:Y:S01]  /*0370*/  @!P3 LDG.E R11, desc[UR6][R10.64] ;  /* 0x000000060a0bb981 */ /* 0x000f22000c1e1900 */
[----:B------:R-:W-:-:S06]  /*0380*/  ULEA UR4, UR5, UR4, 0x2 ;  /* 0x0000000405047291 */ /* 0x000fcc000f8e10ff */
[----:B------:R-:W-:Y:S01]  /*0390*/  ISETP.LE.AND P4, PT, R26, UR4, PT ;  /* 0x000000041a007c0c */ /* 0x000fe2000bf83270 */
[----:B--2---:R-:W-:Y:S01]  /*03a0*/  @!P0 FMUL.FTZ R23, R22, R7 ;  /* 0x0000000716178220 */ /* 0x004fe20000410000 */
[----:B---3--:R-:W-:-:S03]  /*03b0*/  @!P1 FMUL.FTZ R29, R9, R12 ;  /* 0x0000000c091d9220 */ /* 0x008fc60000410000 */
[----:B------:R-:W-:Y:S01]  /*03c0*/  @!P0 FFMA.FTZ R0, R23, R23, R0 ;  /* 0x0000001717008223 */ /* 0x000fe20000010000 */
[----:B------:R-:W-:Y:S01]  /*03d0*/  @!P1 FFMA.FTZ R16, R29, R29, R16 ;  /* 0x0000001d1d109223 */ /* 0x000fe20000010010 */
[----:B-----5:R-:W-:-:S04]  /*03e0*/  @!P2 FMUL.FTZ R12, R5, R14 ;  /* 0x0000000e050ca220 */ /* 0x020fc80000410000 */
[----:B------:R-:W-:Y:S01]  /*03f0*/  @!P2 FFMA.FTZ R17, R12, R12, R17 ;  /* 0x0000000c0c11a223 */ /* 0x000fe20000010011 */
[----:B----4-:R-:W-:-:S04]  /*0400*/  @!P3 FMUL.FTZ R13, R11, R24 ;  /* 0x000000180b0db220 */ /* 0x010fc80000410000 */
[----:B------:R-:W-:Y:S01]  /*0410*/  @!P3 FFMA.FTZ R18, R13, R13, R18 ;  /* 0x0000000d0d12b223 */ /* 0x000fe20000010012 */
[----:B------:R-:W-:Y:S06]  /*0420*/  @!P4 BRA `(.L_x_64) ;  /* 0xfffffffc0074c947 */ /* 0x000fec000383ffff */
[----:B------:R-:W-:Y:S05]  /*0430*/  BRA `(.L_x_63) ;  /* 0x0000000000707947 */ /* 0x000fea0003800000 */
.L_x_62:
        /* <DEDUP_REMOVED lines=10> */
[----:B------:R-:W-:Y:S01]  /*04e0*/  VIMNMX.U32 R15, PT, PT, R26, R7, PT ;  /* 0x000000071a0f7248 */ /* 0x000fe20003fe0000 */
[----:B------:R-:W-:Y:S01]  /*04f0*/  IMAD.MOV.U32 R18, RZ, RZ, RZ ;  /* 0x000000ffff127224 */ /* 0x000fe200078e00ff */
[----:B0-----:R-:W-:-:S07]  /*0500*/  CS2R R16, SRZ ;  /* 0x0000000000107805 */ /* 0x001fce000001ff00 */
.L_x_66:
[----:B------:R-:W-:-:S06]  /*0510*/  IMAD.WIDE R4, R9, 0x10, R2 ;  /* 0x0000001009047825 */ /* 0x000fcc00078e0202 */
[----:B------:R-:W2:Y:S01]  /*0520*/  LDG.E.128 R4, desc[UR6][R4.64] ;  /* 0x0000000604047981 */ /* 0x000ea2000c1e1d00 */
[----:B-1----:R-:W-:-:S04]  /*0530*/  IMAD.IADD R9, R10, 0x1, R9 ;  /* 0x000000010a097824 */ /* 0x002fc800078e0209 */
[----:B------:R-:W-:-:S05]  /*0540*/  IMAD.SHL.U32 R8, R9, 0x4, RZ ;  /* 0x0000000409087824 */ /* 0x000fca00078e00ff */
[----:B------:R-:W-:Y:S01]  /*0550*/  ISETP.GE.AND P0, PT, R8, R15, PT ;  /* 0x0000000f0800720c */ /* 0x000fe20003f06270 */
[C---:B--2--5:R-:W-:Y:S01]  /*0560*/  FMUL.FTZ R11, R12.reuse, R4 ;  /* 0x000000040c0b7220 */ /* 0x064fe20000410000 */
[C---:B------:R-:W-:Y:S01]  /*0570*/  FMUL.FTZ R13, R12.reuse, R5 ;  /* 0x000000050c0d7220 */ /* 0x040fe20000410000 */
[C---:B------:R-:W-:Y:S01]  /*0580*/  FMUL.FTZ R6, R12.reuse, R6 ;  /* 0x000000060c067220 */ /* 0x040fe20000410000 */
[----:B------:R-:W-:Y:S01]  /*0590*/  FMUL.FTZ R7, R12, R7 ;  /* 0x000000070c077220 */ /* 0x000fe20000410000 */
[----:B------:R-:W-:Y:S01]  /*05a0*/  FFMA.FTZ R0, R11, R11, R0 ;  /* 0x0000000b0b007223 */ /* 0x000fe20000010000 */
[----:B------:R-:W-:Y:S01]  /*05b0*/  FFMA.FTZ R16, R13, R13, R16 ;  /* 0x0000000d0d107223 */ /* 0x000fe20000010010 */
[----:B------:R-:W-:Y:S01]  /*05c0*/  FFMA.FTZ R17, R6, R6, R17 ;  /* 0x0000000606117223 */ /* 0x000fe20000010011 */
[----:B------:R-:W-:-:S05]  /*05d0*/  FFMA.FTZ R18, R7, R7, R18 ;  /* 0x0000000707127223 */ /* 0x000fca0000010012 */
[----:B------:R-:W-:Y:S05]  /*05e0*/  @!P0 BRA `(.L_x_66) ;  /* 0xfffffffc00c88947 */ /* 0x000fea000383ffff */
.L_x_65:
[----:B------:R-:W-:Y:S05]  /*05f0*/  BSYNC.RECONVERGENT B0 ;  /* 0x0000000000007941 */ /* 0x000fea0003800200 */
.L_x_63:
        /* <DEDUP_REMOVED lines=8> */
[----:B0-----:R-:W-:-:S05]  /*0680*/  IMAD R0, R4, UR8, RZ ;  /* 0x0000000804007c24 */ /* 0x001fca000f8e02ff */
[C---:B------:R-:W-:Y:S02]  /*0690*/  ISETP.GE.U32.AND P0, PT, R0.reuse, 0x40, PT ;  /* 0x000000400000780c */ /* 0x040fe40003f06070 */
[----:B------:R-:W-:Y:S01]  /*06a0*/  ISETP.GE.U32.AND P1, PT, R0, 0x80, PT ;  /* 0x000000800000780c */ /* 0x000fe20003f26070 */
[----:B--2---:R-:W-:Y:S01]  /*06b0*/  ULEA UR4, UR5, UR4, 0x18 ;  /* 0x0000000405047291 */ /* 0x004fe2000f8ec0ff */
[----:B-1----:R-:W-:Y:S02]  /*06c0*/  IMAD R3, R5, UR8, R2 ;  /* 0x0000000805037c24 */ /* 0x002fe4000f8e0202 */
[----:B------:R-:W-:-:S03]  /*06d0*/  FADD.FTZ R5, R16, R17 ;  /* 0x0000001110057221 */ /* 0x000fc60000010000 */
[----:B------:R-:W-:Y:S01]  /*06e0*/  LEA R4, R3, UR4, 0x2 ;  /* 0x0000000403047c11 */ /* 0x000fe2000f8e10ff */
[----:B------:R-:W-:-:S05]  /*06f0*/  FADD.FTZ R5, R5, R18 ;  /* 0x0000001205057221 */ /* 0x000fca0000010000 */
[----:B------:R0:W-:Y:S01]  /*0700*/  @P0 STS [R4], R5 ;  /* 0x0000000504000388 */ /* 0x0001e20000000800 */
[----:B------:R-:W-:Y:S06]  /*0710*/  @P0 BAR.SYNC.DEFER_BLOCKING 0x0 ;  /* 0x0000000000000b1d */ /* 0x000fec0000010000 */
[----:B------:R-:W-:Y:S05]  /*0720*/  @!P1 BRA `(.L_x_67) ;  /* 0x00000008002c9947 */ /* 0x000fea0003800000 */
        /* <DEDUP_REMOVED lines=138> */
[----:B------:R-:W-:Y:S06]  /*0fd0*/  BAR.SYNC.DEFER_BLOCKING 0x0 ;  /* 0x0000000000007b1d */ /* 0x000fec0000010000 */
.L_x_67:
[----:B------:R-:W-:-:S13]  /*0fe0*/  ISETP.GT.U32.AND P1, PT, R3, 0x1f, PT ;  /* 0x0000001f0300780c */ /* 0x000fda0003f24070 */
[----:B------:R-:W-:Y:S05]  /*0ff0*/  @P1 BRA `(.L_x_68) ;  /* 0x00000000003c1947 */ /* 0x000fea0003800000 */
[----:B------:R-:W-:Y:S01]  /*1000*/  @P0 LDS R0, [R4] ;  /* 0x0000000004000984 */ /* 0x000fe20000000800 */
[----:B------:R-:W-:-:S03]  /*1010*/  UMOV UR4, 0xffffffff ;  /* 0xffffffff00047882 */ /* 0x000fc60000000000 */
[----:B------:R-:W0:Y:S02]  /*1020*/  @P0 LDS R3, [R4+0x80] ;  /* 0x0000800004030984 */ /* 0x000e240000000800 */
[----:B0-----:R-:W-:Y:S01]  /*1030*/  @P0 FADD.FTZ R5, R0, R3 ;  /* 0x0000000300050221 */ /* 0x001fe20000010000 */
[----:B------:R-:W-:Y:S06]  /*1040*/  BRA.DIV UR4, `(.L_x_69) ;  /* 0x00000002048c7947 */ /* 0x000fec000b800000 */
[----:B------:R-:W0:Y:S02]  /*1050*/  SHFL.DOWN PT, R0, R5, 0x10, 0x1f ;  /* 0x0a001f0005007f89 */ /* 0x000e2400000e0000 */
[----:B0-----:R-:W-:-:S05]  /*1060*/  FADD.FTZ R0, R0, R5 ;  /* 0x0000000500007221 */ /* 0x001fca0000010000 */
[----:B------:R-:W0:Y:S02]  /*1070*/  SHFL.DOWN PT, R3, R0, 0x8, 0x1f ;  /* 0x09001f0000037f89 */ /* 0x000e2400000e0000 */
[----:B0-----:R-:W-:-:S05]  /*1080*/  FADD.FTZ R3, R0, R3 ;  /* 0x0000000300037221 */ /* 0x001fca0000010000 */
[----:B-1----:R-:W0:Y:S02]  /*1090*/  SHFL.DOWN PT, R4, R3, 0x4, 0x1f ;  /* 0x08801f0003047f89 */ /* 0x002e2400000e0000 */
[----:B0-----:R-:W-:-:S05]  /*10a0*/  FADD.FTZ R4, R3, R4 ;  /* 0x0000000403047221 */ /* 0x001fca0000010000 */
[----:B------:R-:W0:Y:S02]  /*10b0*/  SHFL.DOWN PT, R7, R4, 0x2, 0x1f ;  /* 0x08401f0004077f89 */ /* 0x000e2400000e0000 */
[----:B0-----:R-:W-:-:S05]  /*10c0*/  FADD.FTZ R7, R4, R7 ;  /* 0x0000000704077221 */ /* 0x001fca0000010000 */
[----:B------:R0:W1:Y:S02]  /*10d0*/  SHFL.DOWN PT, R6, R7, 0x1, 0x1f ;  /* 0x08201f0007067f89 */ /* 0x00006400000e0000 */
.L_x_75:
[----:B-1----:R-:W-:-:S07]  /*10e0*/  FADD.FTZ R11, R7, R6 ;  /* 0x00000006070b7221 */ /* 0x002fce0000010000 */
.L_x_68:
        /* <DEDUP_REMOVED lines=8> */
[----:B------:R-:W-:Y:S01]  /*1170*/  @!P0 MOV R9, 0x1 ;  /* 0x0000000100098802 */ /* 0x000fe20000000f00 */
[----:B0-----:R-:W-:-:S04]  /*1180*/  IMAD.WIDE.U32 R4, R21, 0x4, R4 ;  /* 0x0000000415047825 */ /* 0x001fc800078e0004 */
        /* <DEDUP_REMOVED lines=15> */
.L_x_69:
[----:B------:R-:W-:Y:S02]  /*1280*/  HFMA2 R9, -RZ, RZ, 0, 9.5367431640625e-07 ;  /* 0x00000010ff097431 */ /* 0x000fe400000001ff */
[----:B------:R-:W-:Y:S01]  /*1290*/  IMAD.MOV.U32 R10, RZ, RZ, 0x1f ;  /* 0x0000001fff0a7424 */ /* 0x000fe200078e00ff */
[----:B------:R-:W-:-:S07]  /*12a0*/  MOV R8, 0xffffffff ;  /* 0xffffffff00087802 */ /* 0x000fce0000000f00 */
[----:B-1----:R-:W-:Y:S05]  /*12b0*/  WARPSYNC.COLLECTIVE R8, `(.L_x_70) ;  /* 0x0000000008087348 */ /* 0x002fea0003c00000 */
[----:B------:R0:W2:Y:S02]  /*12c0*/  SHFL.DOWN P0, R6, R5, R9, R10 ;  /* 0x0800000905067389 */ /* 0x0000a4000000000a */
[----:B012---:R-:W-:Y:S05]  /*12d0*/  ENDCOLLECTIVE ;  /* 0x000000000000791b */ /* 0x007fea0003800000 */
.L_x_70:
[----:B------:R-:W-:Y:S02]  /*12e0*/  IMAD.MOV.U32 R9, RZ, RZ, 0x8 ;  /* 0x00000008ff097424 */ /* 0x000fe400078e00ff */
[----:B------:R-:W-:-:S04]  /*12f0*/  IMAD.MOV.U32 R0, RZ, RZ, R6 ;  /* 0x000000ffff007224 */ /* 0x000fc800078e0006 */
[----:B------:R-:W-:-:S05]  /*1300*/  FADD.FTZ R0, R0, R5 ;  /* 0x0000000500007221 */ /* 0x000fca0000010000 */
[----:B------:R-:W-:-:S07]  /*1310*/  MOV R5, R0 ;  /* 0x0000000000057202 */ /* 0x000fce0000000f00 */
[----:B------:R-:W-:Y:S05]  /*1320*/  WARPSYNC.COLLECTIVE R8, `(.L_x_71) ;  /* 0x0000000008087348 */ /* 0x000fea0003c00000 */
[----:B------:R0:W1:Y:S02]  /*1330*/  SHFL.DOWN P0, R6, R5, R9, R10 ;  /* 0x0800000905067389 */ /* 0x000064000000000a */
[----:B01----:R-:W-:Y:S05]  /*1340*/  ENDCOLLECTIVE ;  /* 0x000000000000791b */ /* 0x003fea0003800000 */
.L_x_71:
[----:B------:R-:W-:Y:S01]  /*1350*/  HFMA2 R9, -RZ, RZ, 0, 2.384185791015625e-07 ;  /* 0x00000004ff097431 */ /* 0x000fe200000001ff */
[----:B------:R-:W-:-:S05]  /*1360*/  MOV R3, R6 ;  /* 0x0000000600037202 */ /* 0x000fca0000000f00 */
[----:B------:R-:W-:-:S04]  /*1370*/  FADD.FTZ R3, R0, R3 ;  /* 0x0000000300037221 */ /* 0x000fc80000010000 */
[----:B------:R-:W-:-:S07]  /*1380*/  IMAD.MOV.U32 R5, RZ, RZ, R3 ;  /* 0x000000ffff057224 */ /* 0x000fce00078e0003 */
[----:B------:R-:W-:Y:S05]  /*1390*/  WARPSYNC.COLLECTIVE R8, `(.L_x_72) ;  /* 0x0000000008087348 */ /* 0x000fea0003c00000 */
[----:B------:R0:W1:Y:S02]  /*13a0*/  SHFL.DOWN P0, R6, R5, R9, R10 ;  /* 0x0800000905067389 */ /* 0x000064000000000a */
[----:B01----:R-:W-:Y:S05]  /*13b0*/  ENDCOLLECTIVE ;  /* 0x000000000000791b */ /* 0x003fea0003800000 */
.L_x_72:
[----:B------:R-:W-:Y:S02]  /*13c0*/  IMAD.MOV.U32 R9, RZ, RZ, 0x2 ;  /* 0x00000002ff097424 */ /* 0x000fe400078e00ff */
[----:B------:R-:W-:-:S04]  /*13d0*/  IMAD.MOV.U32 R4, RZ, RZ, R6 ;  /* 0x000000ffff047224 */ /* 0x000fc800078e0006 */
[----:B------:R-:W-:-:S05]  /*13e0*/  FADD.FTZ R4, R3, R4 ;  /* 0x0000000403047221 */ /* 0x000fca0000010000 */
[----:B------:R-:W-:-:S07]  /*13f0*/  MOV R5, R4 ;  /* 0x0000000400057202 */ /* 0x000fce0000000f00 */
[----:B------:R-:W-:Y:S05]  /*1400*/  WARPSYNC.COLLECTIVE R8, `(.L_x_73) ;  /* 0x0000000008087348 */ /* 0x000fea0003c00000 */
[----:B------:R0:W1:Y:S02]  /*1410*/  SHFL.DOWN P0, R6, R5, R9, R10 ;  /* 0x0800000905067389 */ /* 0x000064000000000a */
[----:B01----:R-:W-:Y:S05]  /*1420*/  ENDCOLLECTIVE ;  /* 0x000000000000791b */ /* 0x003fea0003800000 */
.L_x_73:
[----:B------:R-:W-:Y:S01]  /*1430*/  HFMA2 R9, -RZ, RZ, 0, 5.9604644775390625e-08 ;  /* 0x00000001ff097431 */ /* 0x000fe200000001ff */
[----:B------:R-:W-:-:S05]  /*1440*/  MOV R7, R6 ;  /* 0x0000000600077202 */ /* 0x000fca0000000f00 */
[----:B------:R-:W-:-:S04]  /*1450*/  FADD.FTZ R7, R4, R7 ;  /* 0x0000000704077221 */ /* 0x000fc80000010000 */
[----:B------:R-:W-:-:S07]  /*1460*/  IMAD.MOV.U32 R5, RZ, RZ, R7 ;  /* 0x000000ffff057224 */ /* 0x000fce00078e0007 */
[----:B------:R-:W-:Y:S05]  /*1470*/  WARPSYNC.COLLECTIVE R8, `(.L_x_74) ;  /* 0x0000000008087348 */ /* 0x000fea0003c00000 */
[----:B------:R0:W1:Y:S02]  /*1480*/  SHFL.DOWN P0, R6, R5, R9, R10 ;  /* 0x0800000905067389 */ /* 0x000064000000000a */
[----:B01----:R-:W-:Y:S05]  /*1490*/  ENDCOLLECTIVE ;  /* 0x000000000000791b */ /* 0x003fea0003800000 */
.L_x_74:
[----:B------:R-:W-:Y:S05]  /*14a0*/  BRA `(.L_x_75) ;  /* 0xfffffffc000c7947 */ /* 0x000fea000383ffff */
.L_x_76:
        /* <DEDUP_REMOVED lines=13> */
.L_x_202:


//--------------------- .text._Z25multi_tensor_apply_kernelI18TensorListMetadataILi1EE13L2NormFunctorIN3c108BFloat16EEJPfS6_biEEvlPViT_T0_DpT1_ --------------------------
	.section	.text._Z25multi_tensor_apply_kernelI18TensorListMetadataILi1EE13L2NormFunctorIN3c108BFloat16EEJPfS6_biEEvlPViT_T0_DpT1_,"ax",@progbits
	.align	128
        .global         _Z25multi_tensor_apply_kernelI18TensorListMetadataILi1EE13L2NormFunctorIN3c108BFloat16EEJPfS6_biEEvlPViT_T0_DpT1_
        .type           _Z25multi_tensor_apply_kernelI18TensorListMetadataILi1EE13L2NormFunctorIN3c108BFloat16EEJPfS6_biEEvlPViT_T0_DpT1_,@function
        .size           _Z25multi_tensor_apply_kernelI18TensorListMetadataILi1EE13L2NormFunctorIN3c108BFloat16EEJPfS6_biEEvlPViT_T0_DpT1_,(.L_x_203 - _Z25multi_tensor_apply_kernelI18TensorListMetadataILi1EE13L2NormFunctorIN3c108BFloat16EEJPfS6_biEEvlPViT_T0_DpT1_)
        .other          _Z25multi_tensor_apply_kernelI18TensorListMetadataILi1EE13L2NormFunctorIN3c108BFloat16EEJPfS6_biEEvlPViT_T0_DpT1_,@"STO_CUDA_ENTRY STV_DEFAULT"
_Z25multi_tensor_apply_kernelI18TensorListMetadataILi1EE13L2NormFunctorIN3c108BFloat16EEJPfS6_biEEvlPViT_T0_DpT1_:
.text._Z25multi_tensor_apply_kernelI18TensorListMetadataILi1EE13L2NormFunctorIN3c108BFloat16EEJPfS6_biEEvlPViT_T0_DpT1_:
        /* <DEDUP_REMOVED lines=14> */
[----:B0-----:R-:W-:Y:S01]  /*00e0*/  IMAD.WIDE R2, R7, 0x2, R2 ;  /* 0x0000000207027825 */ /* 0x001fe200078e0202 */
[----:B-1----:R-:W-:Y:S02]  /*00f0*/  IADD3 R18, PT, PT, R6, -R7, RZ ;  /* 0x8000000706127210 */ /* 0x002fe40007ffe0ff */
[----:B------:R-:W-:Y:S02]  /*0100*/  LOP3.LUT R6, R2, 0x7, RZ, 0xc0, !PT ;  /* 0x0000000702067812 */ /* 0x000fe400078ec0ff */
        /* <DEDUP_REMOVED lines=13> */
.L_x_79:
[----:B0-----:R-:W-:-:S04]  /*01e0*/  VIADD R17, R23, UR4 ;  /* 0x0000000417117c36 */ /* 0x001fc80008000000 */
[C---:B-1----:R-:W-:Y:S01]  /*01f0*/  VIADD R15, R17.reuse, UR5 ;  /* 0x00000005110f7c36 */ /* 0x042fe20008000000 */
[----:B------:R-:W-:-:S03]  /*0200*/  ISETP.GE.AND P0, PT, R17, R18, PT ;  /* 0x000000121100720c */ /* 0x000fc60003f06270 */
[C---:B------:R-:W-:Y:S01]  /*0210*/  VIADD R11, R15.reuse, UR5 ;  /* 0x000000050f0b7c36 */ /* 0x040fe20008000000 */
[----:B------:R-:W-:-:S04]  /*0220*/  ISETP.GE.AND P1, PT, R15, R18, PT ;  /* 0x000000120f00720c */ /* 0x000fc80003f26270 */
[C---:B------:R-:W-:Y:S02]  /*0230*/  IADD3 R9, PT, PT, R11.reuse, UR5, RZ ;  /* 0x000000050b097c10 */ /* 0x040fe4000fffe0ff */
[-C--:B------:R-:W-:Y:S02]  /*0240*/  ISETP.GE.AND P2, PT, R11, R18.reuse, PT ;  /* 0x000000120b00720c */ /* 0x080fe40003f46270 */
[----:B------:R-:W-:Y:S01]  /*0250*/  ISETP.GE.AND P3, PT, R9, R18, PT ;  /* 0x000000120900720c */ /* 0x000fe20003f66270 */
[----:B------:R-:W-:-:S04]  /*0260*/  @!P0 IMAD.WIDE R16, R17, 0x2, R2 ;  /* 0x0000000211108825 */ /* 0x000fc800078e0202 */
[--C-:B------:R-:W-:Y:S02]  /*0270*/  @!P1 IMAD.WIDE R14, R15, 0x2, R2.reuse ;  /* 0x000000020f0e9825 */ /* 0x100fe400078e0202 */
[----:B------:R-:W2:Y:S04]  /*0280*/  @!P0 LDG.E.U16 R16, desc[UR6][R16.64] ;  /* 0x0000000610108981 */ /* 0x000ea8000c1e1500 */
[--C-:B------:R-:W-:Y:S01]  /*0290*/  @!P2 IMAD.WIDE R10, R11, 0x2, R2.reuse ;  /* 0x000000020b0aa825 */ /* 0x100fe200078e0202 */
[----:B------:R-:W3:Y:S03]  /*02a0*/  @!P1 LDG.E.U16 R14, desc[UR6][R14.64] ;  /* 0x000000060e0e9981 */ /* 0x000ee6000c1e1500 */
[----:B------:R-:W-:-:S02]  /*02b0*/  @!P3 IMAD.WIDE R8, R9, 0x2, R2 ;  /* 0x000000020908b825 */ /* 0x000fc400078e0202 */
[----:B------:R-:W4:Y:S04]  /*02c0*/  @!P2 LDG.E.U16 R10, desc[UR6][R10.64] ;  /* 0x000000060a0aa981 */ /* 0x000f28000c1e1500 */
[----:B------:R-:W5:Y:S01]  /*02d0*/  @!P3 LDG.E.U16 R8, desc[UR6][R8.64] ;  /* 0x000000060808b981 */ /* 0x000f62000c1e1500 */
[----:B------:R-:W-:-:S06]  /*02e0*/  ULEA UR4, UR5, UR4, 0x2 ;  /* 0x0000000405047291 */ /* 0x000fcc000f8e10ff */
[----:B------:R-:W-:Y:S01]  /*02f0*/  ISETP.LE.AND P4, PT, R18, UR4, PT ;  /* 0x0000000412007c0c */ /* 0x000fe2000bf83270 */
[----:B--2---:R-:W-:Y:S02]  /*0300*/  @!P0 IMAD.U32 R20, R16, 0x10000, RZ ;  /* 0x0001000010148824 */ /* 0x004fe400078e00ff */
[----:B---3--:R-:W-:Y:S02]  /*0310*/  @!P1 IMAD.U32 R19, R14, 0x10000, RZ ;  /* 0x000100000e139824 */ /* 0x008fe400078e00ff */
[----:B------:R-:W-:Y:S01]  /*0320*/  @!P0 FFMA.FTZ R13, R20, R20, R13 ;  /* 0x00000014140d8223 */ /* 0x000fe2000001000d */
[----:B----4-:R-:W-:Y:S01]  /*0330*/  @!P2 IMAD.U32 R22, R10, 0x10000, RZ ;  /* 0x000100000a16a824 */ /* 0x010fe200078e00ff */
[----:B-----5:R-:W-:Y:S01]  /*0340*/  @!P3 SHF.L.U32 R21, R8, 0x10, RZ ;  /* 0x000000100815b819 */ /* 0x020fe200000006ff */
[----:B------:R-:W-:Y:S02]  /*0350*/  @!P1 FFMA.FTZ R12, R19, R19, R12 ;  /* 0x00000013130c9223 */ /* 0x000fe4000001000c */
[----:B------:R-:W-:-:S02]  /*0360*/  @!P2 FFMA.FTZ R7, R22, R22, R7 ;  /* 0x000000161607a223 */ /* 0x000fc40000010007 */
[----:B------:R-:W-:Y:S01]  /*0370*/  @!P3 FFMA.FTZ R6, R21, R21, R6 ;  /* 0x000000151506b223 */ /* 0x000fe20000010006 */
[----:B------:R-:W-:Y:S06]  /*0380*/  @!P4 BRA `(.L_x_79) ;  /* 0xfffffffc0094c947 */ /* 0x000fec000383ffff */
[----:B------:R-:W-:Y:S05]  /*0390*/  BRA `(.L_x_78) ;  /* 0x00000000006c7947 */ /* 0x000fea0003800000 */
.L_x_77:
        /* <DEDUP_REMOVED lines=10> */
.L_x_81:
[----:B------:R-:W-:-:S06]  /*0440*/  IMAD.WIDE R8, R11, 0x8, R2 ;  /* 0x000000080b087825 */ /* 0x000fcc00078e0202 */
[----:B------:R-:W2:Y:S01]  /*0450*/  LDG.E.64 R8, desc[UR6][R8.64] ;  /* 0x0000000608087981 */ /* 0x000ea2000c1e1b00 */
[----:B0-----:R-:W-:-:S04]  /*0460*/  IMAD.IADD R11, R16, 0x1, R11 ;  /* 0x00000001100b7824 */ /* 0x001fc800078e020b */
[----:B------:R-:W-:-:S05]  /*0470*/  IMAD.SHL.U32 R10, R11, 0x4, RZ ;  /* 0x000000040b0a7824 */ /* 0x000fca00078e00ff */
[----:B------:R-:W-:Y:S02]  /*0480*/  ISETP.GE.AND P0, PT, R10, R19, PT ;  /* 0x000000130a00720c */ /* 0x000fe40003f06270 */
[C-C-:B--2---:R-:W-:Y:S01]  /*0490*/  SHF.R.U64 R15, R8.reuse, 0x10, R9.reuse ;  /* 0x00000010080f7819 */ /* 0x144fe20000001209 */
[----:B------:R-:W-:Y:S01]  /*04a0*/  IMAD.U32 R14, R9, 0x10000, RZ ;  /* 0x00010000090e7824 */ /* 0x000fe200078e00ff */
[----:B------:R-:W-:Y:S02]  /*04b0*/  SHF.R.U32.HI R17, RZ, 0x10, R9 ;  /* 0x00000010ff117819 */ /* 0x000fe40000011609 */
[----:B------:R-:W-:Y:S01]  /*04c0*/  SHF.L.U32 R10, R8, 0x10, RZ ;  /* 0x00000010080a7819 */ /* 0x000fe200000006ff */
[----:B------:R-:W-:Y:S01]  /*04d0*/  IMAD.U32 R15, R15, 0x10000, RZ ;  /* 0x000100000f0f7824 */ /* 0x000fe200078e00ff */
[----:B------:R-:W-:Y:S01]  /*04e0*/  SHF.L.U32 R17, R17, 0x10, RZ ;  /* 0x0000001011117819 */ /* 0x000fe200000006ff */
[----:B------:R-:W-:Y:S02]  /*04f0*/  FFMA.FTZ R7, R14, R14, R7 ;  /* 0x0000000e0e077223 */ /* 0x000fe40000010007 */
[----:B------:R-:W-:Y:S01]  /*0500*/  FFMA.FTZ R13, R10, R10, R13 ;  /* 0x0000000a0a0d7223 */ /* 0x000fe2000001000d */
[----:B------:R-:W-:Y:S01]  /*0510*/  FFMA.FTZ R12, R15, R15, R12 ;  /* 0x0000000f0f0c7223 */ /* 0x000fe2000001000c */
[----:B------:R-:W-:Y:S01]  /*0520*/  FFMA.FTZ R6, R17, R17, R6 ;  /* 0x0000001111067223 */ /* 0x000fe20000010006 */
[----:B------:R-:W-:Y:S06]  /*0530*/  @!P0 BRA `(.L_x_81) ;  /* 0xfffffffc00c08947 */ /* 0x000fec000383ffff */
.L_x_80:
[----:B------:R-:W-:Y:S05]  /*0540*/  BSYNC.RECONVERGENT B0 ;  /* 0x0000000000007941 */ /* 0x000fea0003800200 */
.L_x_78:
        /* <DEDUP_REMOVED lines=158> */
.L_x_82:
        /* <DEDUP_REMOVED lines=16> */
.L_x_90:
[----:B01----:R-:W-:-:S07]  /*1030*/  FADD.FTZ R10, R10, R9 ;  /* 0x000000090a0a7221 */ /* 0x003fce0000010000 */
.L_x_83:
        /* <DEDUP_REMOVED lines=25> */
.L_x_84:
[----:B------:R-:W-:Y:S02]  /*11d0*/  IMAD.MOV.U32 R12, RZ, RZ, 0x10 ;  /* 0x00000010ff0c7424 */ /* 0x000fe400078e00ff */
[----:B------:R-:W-:Y:S02]  /*11e0*/  HFMA2 R13, -RZ, RZ, 0, 1.847743988037109375e-06 ;  /* 0x0000001fff0d7431 */ /* 0x000fe400000001ff */
[----:B------:R-:W-:-:S07]  /*11f0*/  IMAD.MOV.U32 R11, RZ, RZ, -0x1 ;  /* 0xffffffffff0b7424 */ /* 0x000fce00078e00ff */
[----:B-1----:R-:W-:Y:S05]  /*1200*/  WARPSYNC.COLLECTIVE R11, `(.L_x_85) ;  /* 0x000000000b087348 */ /* 0x002fea0003c00000 */
[----:B------:R0:W2:Y:S02]  /*1210*/  SHFL.DOWN P0, R9, R6, R12, R13 ;  /* 0x0800000c06097389 */ /* 0x0000a4000000000d */
[----:B012---:R-:W-:Y:S05]  /*1220*/  ENDCOLLECTIVE ;  /* 0x000000000000791b */ /* 0x007fea0003800000 */
.L_x_85:
[----:B------:R-:W-:Y:S02]  /*1230*/  IMAD.MOV.U32 R12, RZ, RZ, 0x8 ;  /* 0x00000008ff0c7424 */ /* 0x000fe400078e00ff */
[----:B------:R-:W-:-:S04]  /*1240*/  IMAD.MOV.U32 R3, RZ, RZ, R9 ;  /* 0x000000ffff037224 */ /* 0x000fc800078e0009 */
[----:B------:R-:W-:-:S05]  /*1250*/  FADD.FTZ R3, R3, R6 ;  /* 0x0000000603037221 */ /* 0x000fca0000010000 */
[----:B------:R-:W-:-:S07]  /*1260*/  MOV R6, R3 ;  /* 0x0000000300067202 */ /* 0x000fce0000000f00 */
[----:B------:R-:W-:Y:S05]  /*1270*/  WARPSYNC.COLLECTIVE R11, `(.L_x_86) ;  /* 0x000000000b087348 */ /* 0x000fea0003c00000 */
[----:B------:R0:W1:Y:S02]  /*1280*/  SHFL.DOWN P0, R9, R6, R12, R13 ;  /* 0x0800000c06097389 */ /* 0x000064000000000d */
[----:B01----:R-:W-:Y:S05]  /*1290*/  ENDCOLLECTIVE ;  /* 0x000000000000791b */ /* 0x003fea0003800000 */
.L_x_86:
[----:B------:R-:W-:Y:S02]  /*12a0*/  IMAD.MOV.U32 R12, RZ, RZ, 0x4 ;  /* 0x00000004ff0c7424 */ /* 0x000fe400078e00ff */
[----:B------:R-:W-:-:S04]  /*12b0*/  IMAD.MOV.U32 R8, RZ, RZ, R9 ;  /* 0x000000ffff087224 */ /* 0x000fc800078e0009 */
[----:B------:R-:W-:-:S05]  /*12c0*/  FADD.FTZ R8, R3, R8 ;  /* 0x0000000803087221 */ /* 0x000fca0000010000 */
[----:B------:R-:W-:-:S07]  /*12d0*/  MOV R6, R8 ;  /* 0x0000000800067202 */ /* 0x000fce0000000f00 */
[----:B------:R-:W-:Y:S05]  /*12e0*/  WARPSYNC.COLLECTIVE R11, `(.L_x_87) ;  /* 0x000000000b087348 */ /* 0x000fea0003c00000 */
[----:B------:R0:W1:Y:S02]  /*12f0*/  SHFL.DOWN P0, R9, R6, R12, R13 ;  /* 0x0800000c06097389 */ /* 0x000064000000000d */
[----:B01----:R-:W-:Y:S05]  /*1300*/  ENDCOLLECTIVE ;  /* 0x000000000000791b */ /* 0x003fea0003800000 */
.L_x_87:
[----:B------:R-:W-:Y:S02]  /*1310*/  IMAD.MOV.U32 R12, RZ, RZ, 0x2 ;  /* 0x00000002ff0c7424 */ /* 0x000fe400078e00ff */
[----:B------:R-:W-:-:S04]  /*1320*/  IMAD.MOV.U32 R7, RZ, RZ, R9 ;  /* 0x000000ffff077224 */ /* 0x000fc800078e0009 */
[----:B------:R-:W-:-:S05]  /*1330*/  FADD.FTZ R7, R8, R7 ;  /* 0x0000000708077221 */ /* 0x000fca0000010000 */
[----:B------:R-:W-:-:S07]  /*1340*/  MOV R6, R7 ;  /* 0x0000000700067202 */ /* 0x000fce0000000f00 */
[----:B------:R-:W-:Y:S05]  /*1350*/  WARPSYNC.COLLECTIVE R11, `(.L_x_88) ;  /* 0x000000000b087348 */ /* 0x000fea0003c00000 */
[----:B------:R0:W1:Y:S02]  /*1360*/  SHFL.DOWN P0, R9, R6, R12, R13 ;  /* 0x0800000c06097389 */ /* 0x000064000000000d */
[----:B01----:R-:W-:Y:S05]  /*1370*/  ENDCOLLECTIVE ;  /* 0x000000000000791b */ /* 0x003fea0003800000 */
.L_x_88:
[----:B------:R-:W-:Y:S02]  /*1380*/  IMAD.MOV.U32 R12, RZ, RZ, 0x1 ;  /* 0x00000001ff0c7424 */ /* 0x000fe400078e00ff */
[----:B------:R-:W-:-:S04]  /*1390*/  IMAD.MOV.U32 R10, RZ, RZ, R9 ;  /* 0x000000ffff0a7224 */ /* 0x000fc800078e0009 */
[----:B------:R-:W-:-:S05]  /*13a0*/  FADD.FTZ R10, R7, R10 ;  /* 0x0000000a070a7221 */ /* 0x000fca0000010000 */
[----:B------:R-:W-:-:S07]  /*13b0*/  MOV R6, R10 ;  /* 0x0000000a00067202 */ /* 0x000fce0000000f00 */
[----:B------:R-:W-:Y:S05]  /*13c0*/  WARPSYNC.COLLECTIVE R11, `(.L_x_89) ;  /* 0x000000000b087348 */ /* 0x000fea0003c00000 */
[----:B------:R0:W1:Y:S02]  /*13d0*/  SHFL.DOWN P0, R9, R6, R12, R13 ;  /* 0x0800000c06097389 */ /* 0x000064000000000d */
[----:B01----:R-:W-:Y:S05]  /*13e0*/  ENDCOLLECTIVE ;  /* 0x000000000000791b */ /* 0x003fea0003800000 */
.L_x_89:
[----:B------:R-:W-:Y:S05]  /*13f0*/  BRA `(.L_x_90) ;  /* 0xfffffffc000c7947 */ /* 0x000fea000383ffff */
.L_x_91:
        /* <DEDUP_REMOVED lines=16> */
.L_x_203:


//--------------------- .text._Z25multi_tensor_apply_kernelI18TensorListMetadataILi1EE13L2NormFunctorIN3c104HalfEEJPfS6_biEEvlPViT_T0_DpT1_ --------------------------
	.section	.text._Z25multi_tensor_apply_kernelI18TensorListMetadataILi1EE13L2NormFunctorIN3c104HalfEEJPfS6_biEEvlPViT_T0_DpT1_,"ax",@progbits
	.align	128
        .global         _Z25multi_tensor_apply_kernelI18TensorListMetadataILi1EE13L2NormFunctorIN3c104HalfEEJPfS6_biEEvlPViT_T0_DpT1_
        .type           _Z25multi_tensor_apply_kernelI18TensorListMetadataILi1EE13L2NormFunctorIN3c104HalfEEJPfS6_biEEvlPViT_T0_DpT1_,@function
        .size           _Z25multi_tensor_apply_kernelI18TensorListMetadataILi1EE13L2NormFunctorIN3c104HalfEEJPfS6_biEEvlPViT_T0_DpT1_,(.L_x_204 - _Z25multi_tensor_apply_kernelI18TensorListMetadataILi1EE13L2NormFunctorIN3c104HalfEEJPfS6_biEEvlPViT_T0_DpT1_)
        .other          _Z25multi_tensor_apply_kernelI18TensorListMetadataILi1EE13L2NormFunctorIN3c104HalfEEJPfS6_biEEvlPViT_T0_DpT1_,@"STO_CUDA_ENTRY STV_DEFAULT"
_Z25multi_tensor_apply_kernelI18TensorListMetadataILi1EE13L2NormFunctorIN3c104HalfEEJPfS6_biEEvlPViT_T0_DpT1_:
.text._Z25multi_tensor_apply_kernelI18TensorListMetadataILi1EE13L2NormFunctorIN3c104HalfEEJPfS6_biEEvlPViT_T0_DpT1_:
        /* <DEDUP_REMOVED lines=30> */
.L_x_94:
[----:B0-----:R-:W-:-:S05]  /*01e0*/  VIADD R17, R23, UR4 ;  /* 0x0000000417117c36 */ /* 0x001fca0008000000 */
[C---:B-1----:R-:W-:Y:S02]  /*01f0*/  IADD3 R15, PT, PT, R17.reuse, UR5, RZ ;  /* 0x00000005110f7c10 */ /* 0x042fe4000fffe0ff */
[-C--:B------:R-:W-:Y:S02]  /*0200*/  ISETP.GE.AND P0, PT, R17, R18.reuse, PT ;  /* 0x000000121100720c */ /* 0x080fe40003f06270 */
[C---:B------:R-:W-:Y:S01]  /*0210*/  ISETP.GE.AND P1, PT, R15.reuse, R18, PT ;  /* 0x000000120f00720c */ /* 0x040fe20003f26270 */
[----:B------:R-:W-:-:S04]  /*0220*/  VIADD R11, R15, UR5 ;  /* 0x000000050f0b7c36 */ /* 0x000fc80008000000 */
        /* <DEDUP_REMOVED lines=16> */
[----:B-----5:R-:W-:Y:S02]  /*0330*/  @!P3 HADD2.F32 R21, -RZ, R8.H0_H0 ;  /* 0x20000008ff15b230 */ /* 0x020fe40000004100 */
[----:B------:R-:W-:Y:S01]  /*0340*/  @!P0 FFMA.FTZ R13, R20, R20, R13 ;  /* 0x00000014140d8223 */ /* 0x000fe2000001000d */
[----:B------:R-:W-:Y:S01]  /*0350*/  @!P1 FFMA.FTZ R12, R19, R19, R12 ;  /* 0x00000013130c9223 */ /* 0x000fe2000001000c */
[----:B------:R-:W-:Y:S01]  /*0360*/  @!P2 FFMA.FTZ R7, R22, R22, R7 ;  /* 0x000000161607a223 */ /* 0x000fe20000010007 */
[----:B------:R-:W-:Y:S01]  /*0370*/  @!P3 FFMA.FTZ R6, R21, R21, R6 ;  /* 0x000000151506b223 */ /* 0x000fe20000010006 */
[----:B------:R-:W-:Y:S06]  /*0380*/  @!P4 BRA `(.L_x_94) ;  /* 0xfffffffc0094c947 */ /* 0x000fec000383ffff */
[----:B------:R-:W-:Y:S05]  /*0390*/  BRA `(.L_x_93) ;  /* 0x00000000006c7947 */ /* 0x000fea0003800000 */
.L_x_92:
[----:B------:R-:W0:Y:S01]  /*03a0*/  S2R R11, SR_TID.X ;  /* 0x00000000000b7919 */ /* 0x000e220000002100 */
[----:B------:R-:W-:Y:S01]  /*03b0*/  VIMNMX R15, PT, PT, R18, R9, PT ;  /* 0x00000009120f7248 */ /* 0x000fe20003fe0100 */
[----:B------:R-:W-:Y:S01]  /*03c0*/  BSSY.RECONVERGENT B0, `(.L_x_93) ;  /* 0x0000018000007945 */ /* 0x000fe20003800200 */
[----:B0-----:R-:W-:-:S04]  /*03d0*/  SHF.L.U32 R8, R11, 0x2, RZ ;  /* 0x000000020b087819 */ /* 0x001fc800000006ff */
[----:B------:R-:W-:-:S13]  /*03e0*/  ISETP.GT.AND P0, PT, R15, R8, PT ;  /* 0x000000080f00720c */ /* 0x000fda0003f04270 */
[----:B------:R-:W-:Y:S05]  /*03f0*/  @!P0 BRA `(.L_x_95) ;  /* 0x0000000000508947 */ /* 0x000fea0003800000 */
[----:B------:R-:W0:Y:S01]  /*0400*/  LDC R16, c[0x0][0x360] ;  /* 0x0000d800ff107b82 */ /* 0x000e220000000800 */
[----:B------:R-:W-:Y:S02]  /*0410*/  VIMNMX.U32 R19, PT, PT, R18, R9, PT ;  /* 0x0000000912137248 */ /* 0x000fe40003fe0000 */
[----:B------:R-:W-:Y:S02]  /*0420*/  CS2R R6, SRZ ;  /* 0x0000000000067805 */ /* 0x000fe4000001ff00 */
[----:B------:R-:W-:-:S07]  /*0430*/  CS2R R12, SRZ ;  /* 0x00000000000c7805 */ /* 0x000fce000001ff00 */
.L_x_96:
        /* <DEDUP_REMOVED lines=9> */
[----:B------:R-:W-:Y:S02]  /*04d0*/  HADD2.F32 R15, -RZ, R15.H0_H0 ;  /* 0x2000000fff0f7230 */ /* 0x000fe40000004100 */
[----:B------:R-:W-:Y:S01]  /*04e0*/  FFMA.FTZ R13, R10, R10, R13 ;  /* 0x0000000a0a0d7223 */ /* 0x000fe2000001000d */
[----:B------:R-:W-:-:S02]  /*04f0*/  HADD2.F32 R17, -RZ, R17.H0_H0 ;  /* 0x20000011ff117230 */ /* 0x000fc40000004100 */
[----:B------:R-:W-:Y:S01]  /*0500*/  FFMA.FTZ R7, R14, R14, R7 ;  /* 0x0000000e0e077223 */ /* 0x000fe20000010007 */
[----:B------:R-:W-:Y:S02]  /*0510*/  FFMA.FTZ R12, R15, R15, R12 ;  /* 0x0000000f0f0c7223 */ /* 0x000fe4000001000c */
[----:B------:R-:W-:Y:S01]  /*0520*/  FFMA.FTZ R6, R17, R17, R6 ;  /* 0x0000001111067223 */ /* 0x000fe20000010006 */
[----:B------:R-:W-:Y:S06]  /*0530*/  @!P0 BRA `(.L_x_96) ;  /* 0xfffffffc00c08947 */ /* 0x000fec000383ffff */
.L_x_95:
[----:B------:R-:W-:Y:S05]  /*0540*/  BSYNC.RECONVERGENT B0 ;  /* 0x0000000000007941 */ /* 0x000fea0003800200 */
.L_x_93:
        /* <DEDUP_REMOVED lines=158> */
.L_x_97:
        /* <DEDUP_REMOVED lines=16> */
.L_x_105:
[----:B01----:R-:W-:-:S07]  /*1030*/  FADD.FTZ R10, R10, R9 ;  /* 0x000000090a0a7221 */ /* 0x003fce0000010000 */
.L_x_98:
        /* <DEDUP_REMOVED lines=25> */
.L_x_99:
[----:B------:R-:W-:Y:S01]  /*11d0*/  IMAD.MOV.U32 R12, RZ, RZ, 0x10 ;  /* 0x00000010ff0c7424 */ /* 0x000fe200078e00ff */
[----:B------:R-:W-:Y:S01]  /*11e0*/  MOV R11, 0xffffffff ;  /* 0xffffffff000b7802 */ /* 0x000fe20000000f00 */
[----:B------:R-:W-:-:S07]  /*11f0*/  IMAD.MOV.U32 R13, RZ, RZ, 0x1f ;  /* 0x0000001fff0d7424 */ /* 0x000fce00078e00ff */
[----:B-1----:R-:W-:Y:S05]  /*1200*/  WARPSYNC.COLLECTIVE R11, `(.L_x_100) ;  /* 0x000000000b087348 */ /* 0x002fea0003c00000 */
[----:B------:R0:W2:Y:S02]  /*1210*/  SHFL.DOWN P0, R9, R6, R12, R13 ;  /* 0x0800000c06097389 */ /* 0x0000a4000000000d */
[----:B012---:R-:W-:Y:S05]  /*1220*/  ENDCOLLECTIVE ;  /* 0x000000000000791b */ /* 0x007fea0003800000 */
.L_x_100:
[----:B------:R-:W-:Y:S02]  /*1230*/  HFMA2 R12, -RZ, RZ, 0, 4.76837158203125e-07 ;  /* 0x00000008ff0c7431 */ /* 0x000fe400000001ff */
[----:B------:R-:W-:-:S04]  /*1240*/  IMAD.MOV.U32 R3, RZ, RZ, R9 ;  /* 0x000000ffff037224 */ /* 0x000fc800078e0009 */
[----:B------:R-:W-:-:S04]  /*1250*/  FADD.FTZ R3, R3, R6 ;  /* 0x0000000603037221 */ /* 0x000fc80000010000 */
[----:B------:R-:W-:-:S07]  /*1260*/  IMAD.MOV.U32 R6, RZ, RZ, R3 ;  /* 0x000000ffff067224 */ /* 0x000fce00078e0003 */
[----:B------:R-:W-:Y:S05]  /*1270*/  WARPSYNC.COLLECTIVE R11, `(.L_x_101) ;  /* 0x000000000b087348 */ /* 0x000fea0003c00000 */
[----:B------:R0:W1:Y:S02]  /*1280*/  SHFL.DOWN P0, R9, R6, R12, R13 ;  /* 0x0800000c06097389 */ /* 0x000064000000000d */
[----:B01----:R-:W-:Y:S05]  /*1290*/  ENDCOLLECTIVE ;  /* 0x000000000000791b */ /* 0x003fea0003800000 */
.L_x_101:
[----:B------:R-:W-:Y:S01]  /*12a0*/  MOV R12, 0x4 ;  /* 0x00000004000c7802 */ /* 0x000fe20000000f00 */
[----:B------:R-:W-:-:S04]  /*12b0*/  IMAD.MOV.U32 R8, RZ, RZ, R9 ;  /* 0x000000ffff087224 */ /* 0x000fc800078e0009 */
[----:B------:R-:W-:-:S04]  /*12c0*/  FADD.FTZ R8, R3, R8 ;  /* 0x0000000803087221 */ /* 0x000fc80000010000 */
[----:B------:R-:W-:-:S07]  /*12d0*/  IMAD.MOV.U32 R6, RZ, RZ, R8 ;  /* 0x000000ffff067224 */ /* 0x000fce00078e0008 */
[----:B------:R-:W-:Y:S05]  /*12e0*/  WARPSYNC.COLLECTIVE R11, `(.L_x_102) ;  /* 0x000000000b087348 */ /* 0x000fea0003c00000 */
[----:B------:R0:W1:Y:S02]  /*12f0*/  SHFL.DOWN P0, R9, R6, R12, R13 ;  /* 0x0800000c06097389 */ /* 0x000064000000000d */
[----:B01----:R-:W-:Y:S05]  /*1300*/  ENDCOLLECTIVE ;  /* 0x000000000000791b */ /* 0x003fea0003800000 */
.L_x_102:
[----:B------:R-:W-:Y:S02]  /*1310*/  IMAD.MOV.U32 R12, RZ, RZ, 0x2 ;  /* 0x00000002ff0c7424 */ /* 0x000fe400078e00ff */
[----:B------:R-:W-:-:S04]  /*1320*/  IMAD.MOV.U32 R7, RZ, RZ, R9 ;  /* 0x000000ffff077224 */ /* 0x000fc800078e0009 */
[----:B------:R-:W-:-:S05]  /*1330*/  FADD.FTZ R7, R8, R7 ;  /* 0x0000000708077221 */ /* 0x000fca0000010000 */
[----:B------:R-:W-:-:S07]  /*1340*/  MOV R6, R7 ;  /* 0x0000000700067202 */ /* 0x000fce0000000f00 */
[----:B------:R-:W-:Y:S05]  /*1350*/  WARPSYNC.COLLECTIVE R11, `(.L_x_103) ;  /* 0x000000000b087348 */ /* 0x000fea0003c00000 */
[----:B------:R0:W1:Y:S02]  /*1360*/  SHFL.DOWN P0, R9, R6, R12, R13 ;  /* 0x0800000c06097389 */ /* 0x000064000000000d */
[----:B01----:R-:W-:Y:S05]  /*1370*/  ENDCOLLECTIVE ;  /* 0x000000000000791b */ /* 0x003fea0003800000 */
.L_x_103:
[----:B------:R-:W-:Y:S01]  /*1380*/  HFMA2 R12, -RZ, RZ, 0, 5.9604644775390625e-08 ;  /* 0x00000001ff0c7431 */ /* 0x000fe200000001ff */
[----:B------:R-:W-:-:S05]  /*1390*/  MOV R10, R9 ;  /* 0x00000009000a7202 */ /* 0x000fca0000000f00 */
[----:B------:R-:W-:-:S04]  /*13a0*/  FADD.FTZ R10, R7, R10 ;  /* 0x0000000a070a7221 */ /* 0x000fc80000010000 */
[----:B------:R-:W-:-:S07]  /*13b0*/  IMAD.MOV.U32 R6, RZ, RZ, R10 ;  /* 0x000000ffff067224 */ /* 0x000fce00078e000a */
[----:B------:R-:W-:Y:S05]  /*13c0*/  WARPSYNC.COLLECTIVE R11, `(.L_x_104) ;  /* 0x000000000b087348 */ /* 0x000fea0003c00000 */
[----:B------:R0:W1:Y:S02]  /*13d0*/  SHFL.DOWN P0, R9, R6, R12, R13 ;  /* 0x0800000c06097389 */ /* 0x000064000000000d */
[----:B01----:R-:W-:Y:S05]  /*13e0*/  ENDCOLLECTIVE ;  /* 0x000000000000791b */ /* 0x003fea0003800000 */
.L_x_104:
[----:B------:R-:W-:Y:S05]  /*13f0*/  BRA `(.L_x_105) ;  /* 0xfffffffc000c7947 */ /* 0x000fea000383ffff */
.L_x_106:
        /* <DEDUP_REMOVED lines=16> */
.L_x_204:


//--------------------- .text._Z25multi_tensor_apply_kernelI18TensorListMetadataILi1EE13L2NormFunctorIfEJPfS4_biEEvlPViT_T0_DpT1_ --------------------------
	.section	.text._Z25multi_tensor_apply_kernelI18TensorListMetadataILi1EE13L2NormFunctorIfEJPfS4_biEEvlPViT_T0_DpT1_,"ax",@progbits
	.align	128
        .global         _Z25multi_tensor_apply_kernelI18TensorListMetadataILi1EE13L2NormFunctorIfEJPfS4_biEEvlPViT_T0_DpT1_
        .type           _Z25multi_tensor_apply_kernelI18TensorListMetadataILi1EE13L2NormFunctorIfEJPfS4_biEEvlPViT_T0_DpT1_,@function
        .size           _Z25multi_tensor_apply_kernelI18TensorListMetadataILi1EE13L2NormFunctorIfEJPfS4_biEEvlPViT_T0_DpT1_,(.L_x_205 - _Z25multi_tensor_apply_kernelI18TensorListMetadataILi1EE13L2NormFunctorIfEJPfS4_biEEvlPViT_T0_DpT1_)
        .other          _Z25multi_tensor_apply_kernelI18TensorListMetadataILi1EE13L2NormFunctorIfEJPfS4_biEEvlPViT_T0_DpT1_,@"STO_CUDA_ENTRY STV_DEFAULT"
_Z25multi_tensor_apply_kernelI18TensorListMetadataILi1EE13L2NormFunctorIfEJPfS4_biEEvlPViT_T0_DpT1_:
.text._Z25multi_tensor_apply_kernelI18TensorListMetadataILi1EE13L2NormFunctorIfEJPfS4_biEEvlPViT_T0_DpT1_:
        /* <DEDUP_REMOVED lines=30> */
.L_x_109:
        /* <DEDUP_REMOVED lines=10> */
[----:B------:R-:W2:Y:S04]  /*0280*/  @!P0 LDG.E R14, desc[UR6][R14.64] ;  /* 0x000000060e0e8981 */ /* 0x000ea8000c1e1900 */
[--C-:B------:R-:W-:Y:S01]  /*0290*/  @!P2 IMAD.WIDE R6, R7, 0x4, R8.reuse ;  /* 0x000000040706a825 */ /* 0x100fe200078e0208 */
[----:B------:R-:W3:Y:S03]  /*02a0*/  @!P1 LDG.E R17, desc[UR6][R16.64] ;  /* 0x0000000610119981 */ /* 0x000ee6000c1e1900 */
[----:B------:R-:W-:-:S02]  /*02b0*/  @!P3 IMAD.WIDE R4, R5, 0x4, R8 ;  /* 0x000000040504b825 */ /* 0x000fc400078e0208 */
[----:B------:R-:W4:Y:S04]  /*02c0*/  @!P2 LDG.E R6, desc[UR6][R6.64] ;  /* 0x000000060606a981 */ /* 0x000f28000c1e1900 */
[----:B------:R-:W5:Y:S01]  /*02d0*/  @!P3 LDG.E R5, desc[UR6][R4.64] ;  /* 0x000000060405b981 */ /* 0x000f62000c1e1900 */
[----:B------:R-:W-:-:S06]  /*02e0*/  ULEA UR4, UR5, UR4, 0x2 ;  /* 0x0000000405047291 */ /* 0x000fcc000f8e10ff */
[----:B------:R-:W-:Y:S01]  /*02f0*/  ISETP.LE.AND P4, PT, R18, UR4, PT ;  /* 0x0000000412007c0c */ /* 0x000fe2000bf83270 */
[----:B--2---:R-:W-:Y:S01]  /*0300*/  @!P0 FFMA.FTZ R13, R14, R14, R13 ;  /* 0x0000000e0e0d8223 */ /* 0x004fe2000001000d */
[----:B---3--:R-:W-:Y:S01]  /*0310*/  @!P1 FFMA.FTZ R12, R17, R17, R12 ;  /* 0x00000011110c9223 */ /* 0x008fe2000001000c */
[----:B----4-:R-:W-:Y:S01]  /*0320*/  @!P2 FFMA.FTZ R11, R6, R6, R11 ;  /* 0x00000006060ba223 */ /* 0x010fe2000001000b */
[----:B-----5:R-:W-:-:S09]  /*0330*/  @!P3 FFMA.FTZ R10, R5, R5, R10 ;  /* 0x00000005050ab223 */ /* 0x020fd2000001000a */
[----:B------:R-:W-:Y:S05]  /*0340*/  @!P4 BRA `(.L_x_109) ;  /* 0xfffffffc00a4c947 */ /* 0x000fea000383ffff */
[----:B------:R-:W-:Y:S05]  /*0350*/  BRA `(.L_x_108) ;  /* 0x0000000000547947 */ /* 0x000fea0003800000 */
.L_x_107:
        /* <DEDUP_REMOVED lines=10> */
.L_x_111:
[----:B------:R-:W-:-:S06]  /*0400*/  IMAD.WIDE R4, R15, 0x10, R8 ;  /* 0x000000100f047825 */ /* 0x000fcc00078e0208 */
[----:B------:R-:W2:Y:S01]  /*0410*/  LDG.E.128 R4, desc[UR6][R4.64] ;  /* 0x0000000604047981 */ /* 0x000ea2000c1e1d00 */
[----:B0-----:R-:W-:-:S04]  /*0420*/  IMAD.IADD R15, R16, 0x1, R15 ;  /* 0x00000001100f7824 */ /* 0x001fc800078e020f */
[----:B------:R-:W-:-:S05]  /*0430*/  IMAD.SHL.U32 R14, R15, 0x4, RZ ;  /* 0x000000040f0e7824 */ /* 0x000fca00078e00ff */
[----:B------:R-:W-:Y:S01]  /*0440*/  ISETP.GE.AND P0, PT, R14, R17, PT ;  /* 0x000000110e00720c */ /* 0x000fe20003f06270 */
[----:B--2---:R-:W-:Y:S01]  /*0450*/  FFMA.FTZ R13, R4, R4, R13 ;  /* 0x00000004040d7223 */ /* 0x004fe2000001000d */
[----:B------:R-:W-:Y:S01]  /*0460*/  FFMA.FTZ R12, R5, R5, R12 ;  /* 0x00000005050c7223 */ /* 0x000fe2000001000c */
[----:B------:R-:W-:Y:S01]  /*0470*/  FFMA.FTZ R11, R6, R6, R11 ;  /* 0x00000006060b7223 */ /* 0x000fe2000001000b */
[----:B------:R-:W-:-:S09]  /*0480*/  FFMA.FTZ R10, R7, R7, R10 ;  /* 0x00000007070a7223 */ /* 0x000fd2000001000a */
[----:B------:R-:W-:Y:S05]  /*0490*/  @!P0 BRA `(.L_x_111) ;  /* 0xfffffffc00d88947 */ /* 0x000fea000383ffff */
.L_x_110:
[----:B------:R-:W-:Y:S05]  /*04a0*/  BSYNC.RECONVERGENT B0 ;  /* 0x0000000000007941 */ /* 0x000fea0003800200 */
.L_x_108:
        /* <DEDUP_REMOVED lines=158> */
.L_x_112:
        /* <DEDUP_REMOVED lines=16> */
.L_x_120:
[----:B-1----:R-:W-:-:S07]  /*0f90*/  FADD.FTZ R13, R8, R9 ;  /* 0x00000009080d7221 */ /* 0x002fce0000010000 */
.L_x_113:
        /* <DEDUP_REMOVED lines=25> */
.L_x_114:
[----:B-1----:R-:W-:Y:S02]  /*1130*/  IMAD.MOV.U32 R12, RZ, RZ, 0x10 ;  /* 0x00000010ff0c7424 */ /* 0x002fe400078e00ff */
[----:B------:R-:W-:Y:S02]  /*1140*/  HFMA2 R13, -RZ, RZ, 0, 1.847743988037109375e-06 ;  /* 0x0000001fff0d7431 */ /* 0x000fe400000001ff */
[----:B------:R-:W-:-:S07]  /*1150*/  IMAD.MOV.U32 R11, RZ, RZ, -0x1 ;  /* 0xffffffffff0b7424 */ /* 0x000fce00078e00ff */
[----:B------:R-:W-:Y:S05]  /*1160*/  WARPSYNC.COLLECTIVE R11, `(.L_x_115) ;  /* 0x000000000b087348 */ /* 0x000fea0003c00000 */
[----:B------:R0:W1:Y:S02]  /*1170*/  SHFL.DOWN P0, R9, R10, R12, R13 ;  /* 0x0800000c0a097389 */ /* 0x000064000000000d */
[----:B01----:R-:W-:Y:S05]  /*1180*/  ENDCOLLECTIVE ;  /* 0x000000000000791b */ /* 0x003fea0003800000 */
.L_x_115:
[----:B------:R-:W-:Y:S02]  /*1190*/  IMAD.MOV.U32 R12, RZ, RZ, 0x8 ;  /* 0x00000008ff0c7424 */ /* 0x000fe400078e00ff */
[----:B------:R-:W-:-:S04]  /*11a0*/  IMAD.MOV.U32 R5, RZ, RZ, R9 ;  /* 0x000000ffff057224 */ /* 0x000fc800078e0009 */
[----:B------:R-:W-:-:S05]  /*11b0*/  FADD.FTZ R5, R5, R10 ;  /* 0x0000000a05057221 */ /* 0x000fca0000010000 */
[----:B------:R-:W-:-:S07]  /*11c0*/  MOV R10, R5 ;  /* 0x00000005000a7202 */ /* 0x000fce0000000f00 */
[----:B------:R-:W-:Y:S05]  /*11d0*/  WARPSYNC.COLLECTIVE R11, `(.L_x_116) ;  /* 0x000000000b087348 */ /* 0x000fea0003c00000 */
[----:B------:R0:W1:Y:S02]  /*11e0*/  SHFL.DOWN P0, R9, R10, R12, R13 ;  /* 0x0800000c0a097389 */ /* 0x000064000000000d */
[----:B01----:R-:W-:Y:S05]  /*11f0*/  ENDCOLLECTIVE ;  /* 0x000000000000791b */ /* 0x003fea0003800000 */
.L_x_116:
[----:B------:R-:W-:Y:S02]  /*1200*/  IMAD.MOV.U32 R12, RZ, RZ, 0x4 ;  /* 0x00000004ff0c7424 */ /* 0x000fe400078e00ff */
[----:B------:R-:W-:-:S04]  /*1210*/  IMAD.MOV.U32 R6, RZ, RZ, R9 ;  /* 0x000000ffff067224 */ /* 0x000fc800078e0009 */
[----:B------:R-:W-:-:S05]  /*1220*/  FADD.FTZ R6, R5, R6 ;  /* 0x0000000605067221 */ /* 0x000fca0000010000 */
[----:B------:R-:W-:-:S07]  /*1230*/  MOV R10, R6 ;  /* 0x00000006000a7202 */ /* 0x000fce0000000f00 */
[----:B------:R-:W-:Y:S05]  /*1240*/  WARPSYNC.COLLECTIVE R11, `(.L_x_117) ;  /* 0x000000000b087348 */ /* 0x000fea0003c00000 */
[----:B------:R0:W1:Y:S02]  /*1250*/  SHFL.DOWN P0, R9, R10, R12, R13 ;  /* 0x0800000c0a097389 */ /* 0x000064000000000d */
[----:B01----:R-:W-:Y:S05]  /*1260*/  ENDCOLLECTIVE ;  /* 0x000000000000791b */ /* 0x003fea0003800000 */
.L_x_117:
[----:B------:R-:W-:Y:S02]  /*1270*/  IMAD.MOV.U32 R12, RZ, RZ, 0x2 ;  /* 0x00000002ff0c7424 */ /* 0x000fe400078e00ff */
[----:B------:R-:W-:-:S04]  /*1280*/  IMAD.MOV.U32 R7, RZ, RZ, R9 ;  /* 0x000000ffff077224 */ /* 0x000fc800078e0009 */
[----:B------:R-:W-:-:S05]  /*1290*/  FADD.FTZ R7, R6, R7 ;  /* 0x0000000706077221 */ /* 0x000fca0000010000 */
[----:B------:R-:W-:-:S07]  /*12a0*/  MOV R10, R7 ;  /* 0x00000007000a7202 */ /* 0x000fce0000000f00 */
[----:B------:R-:W-:Y:S05]  /*12b0*/  WARPSYNC.COLLECTIVE R11, `(.L_x_118) ;  /* 0x000000000b087348 */ /* 0x000fea0003c00000 */
[----:B------:R0:W1:Y:S02]  /*12c0*/  SHFL.DOWN P0, R9, R10, R12, R13 ;  /* 0x0800000c0a097389 */ /* 0x000064000000000d */
[----:B01----:R-:W-:Y:S05]  /*12d0*/  ENDCOLLECTIVE ;  /* 0x000000000000791b */ /* 0x003fea0003800000 */
.L_x_118:
[----:B------:R-:W-:Y:S02]  /*12e0*/  IMAD.MOV.U32 R12, RZ, RZ, 0x1 ;  /* 0x00000001ff0c7424 */ /* 0x000fe400078e00ff */
[----:B------:R-:W-:-:S04]  /*12f0*/  IMAD.MOV.U32 R8, RZ, RZ, R9 ;  /* 0x000000ffff087224 */ /* 0x000fc800078e0009 */
[----:B------:R-:W-:-:S05]  /*1300*/  FADD.FTZ R8, R7, R8 ;  /* 0x0000000807087221 */ /* 0x000fca0000010000 */
[----:B------:R-:W-:-:S07]  /*1310*/  MOV R10, R8 ;  /* 0x00000008000a7202 */ /* 0x000fce0000000f00 */
[----:B------:R-:W-:Y:S05]  /*1320*/  WARPSYNC.COLLECTIVE R11, `(.L_x_119) ;  /* 0x000000000b087348 */ /* 0x000fea0003c00000 */
[----:B------:R0:W1:Y:S02]  /*1330*/  SHFL.DOWN P0, R9, R10, R12, R13 ;  /* 0x0800000c0a097389 */ /* 0x000064000000000d */
[----:B01----:R-:W-:Y:S05]  /*1340*/  ENDCOLLECTIVE ;  /* 0x000000000000791b */ /* 0x003fea0003800000 */
.L_x_119:
[----:B------:R-:W-:Y:S05]  /*1350*/  BRA `(.L_x_120) ;  /* 0xfffffffc000c7947 */ /* 0x000fea000383ffff */
.L_x_121:
        /* <DEDUP_REMOVED lines=10> */
.L_x_205:


//--------------------- .text._Z10cleanup_v2PfS_S_S_biiff --------------------------
	.section	.text._Z10cleanup_v2PfS_S_S_biiff,"ax",@progbits
	.align	128
        .global         _Z10cleanup_v2PfS_S_S_biiff
        .type           _Z10cleanup_v2PfS_S_S_biiff,@function
        .size           _Z10cleanup_v2PfS_S_S_biiff,(.L_x_206 - _Z10cleanup_v2PfS_S_S_biiff)
        .other          _Z10cleanup_v2PfS_S_S_biiff,@"STO_CUDA_ENTRY STV_DEFAULT"
_Z10cleanup_v2PfS_S_S_biiff:
.text._Z10cleanup_v2PfS_S_S_biiff:
[----:B------:R-:W-:Y:S01]  /*0000*/  LDC R1, c[0x0][0x37c] ;  /* 0x0000df00ff017b82 */ /* 0x000fe20000000800 */
[----:B------:R-:W0:Y:S01]  /*0010*/  S2R R0, SR_CTAID.X ;  /* 0x0000000000007919 */ /* 0x000e220000002500 */
[----:B------:R-:W1:Y:S01]  /*0020*/  LDCU.64 UR6, c[0x0][0x358] ;  /* 0x00006b00ff0677ac */ /* 0x000e620008000a00 */
[----:B0-----:R-:W-:-:S13]  /*0030*/  ISETP.NE.AND P0, PT, R0, RZ, PT ;  /* 0x000000ff0000720c */ /* 0x001fda0003f05270 */
[----:B-1----:R-:W-:Y:S05]  /*0040*/  @P0 BRA `(.L_x_122) ;  /* 0x0000001400ec0947 */ /* 0x002fea0003800000 */
[----:B------:R-:W0:Y:S01]  /*0050*/  S2R R2, SR_TID.X ;  /* 0x0000000000027919 */ /* 0x000e220000002100 */
[----:B------:R-:W-:Y:S01]  /*0060*/  BSSY.RECONVERGENT B0, `(.L_x_123) ;  /* 0x0000007000007945 */ /* 0x000fe20003800200 */
[----:B------:R-:W-:Y:S01]  /*0070*/  IMAD.MOV.U32 R3, RZ, RZ, RZ ;  /* 0x000000ffff037224 */ /* 0x000fe200078e00ff */
[----:B0-----:R-:W-:-:S13]  /*0080*/  ISETP.GT.U32.AND P0, PT, R2, 0x13f, PT ;  /* 0x0000013f0200780c */ /* 0x001fda0003f04070 */
[----:B------:R-:W-:Y:S05]  /*0090*/  @P0 BRA `(.L_x_124) ;  /* 0x00000000000c0947 */ /* 0x000fea0003800000 */
[----:B------:R-:W0:Y:S02]  /*00a0*/  LDC.64 R4, c[0x0][0x380] ;  /* 0x0000e000ff047b82 */ /* 0x000e240000000a00 */
[----:B0-----:R-:W-:-:S05]  /*00b0*/  IMAD.WIDE.U32 R4, R2, 0x4, R4 ;  /* 0x0000000402047825 */ /* 0x001fca00078e0004 */
[----:B------:R0:W5:Y:S02]  /*00c0*/  LDG.E R3, desc[UR6][R4.64] ;  /* 0x0000000604037981 */ /* 0x000164000c1e1900 */
.L_x_124:
[----:B------:R-:W-:Y:S05]  /*00d0*/  BSYNC.RECONVERGENT B0 ;  /* 0x0000000000007941 */ /* 0x000fea0003800200 */
.L_x_123:
[----:B------:R-:W1:Y:S01]  /*00e0*/  LDCU UR4, c[0x0][0x3a8] ;  /* 0x00007500ff0477ac */ /* 0x000e620008000800 */
[----:B------:R-:W-:Y:S01]  /*00f0*/  BSSY B0, `(.L_x_122) ;  /* 0x0000170000007945 */ /* 0x000fe20003800000 */
[----:B-1----:R-:W-:-:S09]  /*0100*/  UISETP.NE.AND UP0, UPT, UR4, URZ, UPT ;  /* 0x000000ff0400728c */ /* 0x002fd2000bf05270 */
[----:B------:R-:W-:Y:S05]  /*0110*/  BRA.U UP0, `(.L_x_125) ;  /* 0x0000000900d87547 */ /* 0x000fea000b800000 */
[----:B------:R-:W1:Y:S01]  /*0120*/  LDCU UR8, c[0x0][0x360] ;  /* 0x00006c00ff0877ac */ /* 0x000e620008000800 */
[----:B0-----:R-:W0:Y:S01]  /*0130*/  S2R R5, SR_TID.Y ;  /* 0x0000000000057919 */ /* 0x001e220000002200 */
[----:B------:R-:W1:Y:S01]  /*0140*/  LDC R4, c[0x0][0x364] ;  /* 0x0000d900ff047b82 */ /* 0x000e620000000800 */
[----:B------:R-:W-:-:S07]  /*0150*/  UMOV UR4, 0x400 ;  /* 0x0000040000047882 */ /* 0x000fce0000000000 */
[----:B------:R-:W2:Y:S01]  /*0160*/  S2UR UR5, SR_CgaCtaId ;  /* 0x00000000000579c3 */ /* 0x000ea20000008800 */
[----:B-1----:R-:W-:-:S05]  /*0170*/  IMAD R4, R4, UR8, RZ ;  /* 0x0000000804047c24 */ /* 0x002fca000f8e02ff */
[C---:B------:R-:W-:Y:S02]  /*0180*/  ISETP.GE.U32.AND P0, PT, R4.reuse, 0x40, PT ;  /* 0x000000400400780c */ /* 0x040fe40003f06070 */
[----:B------:R-:W-:Y:S01]  /*0190*/  ISETP.GE.U32.AND P1, PT, R4, 0x80, PT ;  /* 0x000000800400780c */ /* 0x000fe20003f26070 */
[----:B--2---:R-:W-:Y:S01]  /*01a0*/  ULEA UR4, UR5, UR4, 0x18 ;  /* 0x0000000405047291 */ /* 0x004fe2000f8ec0ff */
[----:B0-----:R-:W-:-:S05]  /*01b0*/  IMAD R5, R5, UR8, R2 ;  /* 0x0000000805057c24 */ /* 0x001fca000f8e0202 */
[----:B------:R-:W-:-:S05]  /*01c0*/  LEA R6, R5, UR4, 0x2 ;  /* 0x0000000405067c11 */ /* 0x000fca000f8e10ff */
[----:B-----5:R0:W-:Y:S01]  /*01d0*/  @P0 STS [R6], R3 ;  /* 0x0000000306000388 */ /* 0x0201e20000000800 */
        /* <DEDUP_REMOVED lines=141> */
.L_x_126:
        /* <DEDUP_REMOVED lines=17> */
.L_x_153:
[----:B-1----:R-:W-:-:S07]  /*0bc0*/  FMNMX.FTZ R5, |R7|, |R8|, !PT ;  /* 0x4000000807057209 */ /* 0x002fce0007810200 */
.L_x_128:
[----:B------:R-:W-:Y:S05]  /*0bd0*/  BSYNC B1 ;  /* 0x0000000000017941 */ /* 0x000fea0003800000 */
.L_x_127:
[----:B------:R-:W-:-:S13]  /*0be0*/  ISETP.NE.AND P0, PT, R2, RZ, PT ;  /* 0x000000ff0200720c */ /* 0x000fda0003f05270 */
[----:B------:R-:W-:Y:S05]  /*0bf0*/  @P0 BRA `(.L_x_130) ;  /* 0x0000000800fc0947 */ /* 0x000fea0003800000 */
[----:B0-----:R-:W0:Y:S01]  /*0c00*/  LDC.64 R2, c[0x0][0x390] ;  /* 0x0000e400ff027b82 */ /* 0x001e220000000a00 */
[----:B------:R-:W2:Y:S01]  /*0c10*/  LDCU UR4, c[0x0][0x3ac] ;  /* 0x00007580ff0477ac */ /* 0x000ea20008000800 */
[----:B------:R-:W3:Y:S01]  /*0c20*/  LDCU UR5, c[0x0][0x3b0] ;  /* 0x00007600ff0577ac */ /* 0x000ee20008000800 */
[----:B0-----:R-:W2:Y:S02]  /*0c30*/  LDG.E R4, desc[UR6][R2.64] ;  /* 0x0000000602047981 */ /* 0x001ea4000c1e1900 */
[----:B--2---:R-:W-:-:S04]  /*0c40*/  FMUL.FTZ R4, R4, UR4 ;  /* 0x0000000404047c20 */ /* 0x004fc80008410000 */
[----:B---3--:R-:W-:-:S05]  /*0c50*/  FFMA.FTZ R5, R5, UR5, R4 ;  /* 0x0000000505057c23 */ /* 0x008fca0008010004 */
[----:B------:R3:W-:Y:S01]  /*0c60*/  STG.E desc[UR6][R2.64], R5 ;  /* 0x0000000502007986 */ /* 0x0007e2000c101906 */
[----:B------:R-:W-:Y:S05]  /*0c70*/  BRA `(.L_x_130) ;  /* 0x0000000800dc7947 */ /* 0x000fea0003800000 */
.L_x_125:
        /* <DEDUP_REMOVED lines=153> */
.L_x_131:
        /* <DEDUP_REMOVED lines=16> */
.L_x_159:
[----:B-1----:R-:W-:-:S07]  /*1710*/  FADD.FTZ R8, R7, R8 ;  /* 0x0000000807087221 */ /* 0x002fce0000010000 */
.L_x_132:
[----:B------:R-:W-:Y:S01]  /*1720*/  ISETP.NE.AND P0, PT, R2, RZ, PT ;  /* 0x000000ff0200720c */ /* 0x000fe20003f05270 */
[----:B------:R-:W-:Y:S05]  /*1730*/  WARPSYNC.ALL ;  /* 0x0000000000007948 */ /* 0x000fea0003800000 */
[----:B------:R-:W-:Y:S07]  /*1740*/  BAR.SYNC.DEFER_BLOCKING 0x0 ;  /* 0x0000000000007b1d */ /* 0x000fee0000010000 */
[----:B------:R-:W-:Y:S05]  /*1750*/  @P0 BRA `(.L_x_130) ;  /* 0x0000000000240947 */ /* 0x000fea0003800000 */
[----:B0-----:R-:W0:Y:S01]  /*1760*/  LDC.64 R2, c[0x0][0x390] ;  /* 0x0000e400ff027b82 */ /* 0x001e220000000a00 */
[----:B------:R-:W2:Y:S01]  /*1770*/  LDCU UR4, c[0x0][0x3ac] ;  /* 0x00007580ff0477ac */ /* 0x000ea20008000800 */
[----:B------:R-:W3:Y:S01]  /*1780*/  LDCU UR5, c[0x0][0x3b0] ;  /* 0x00007600ff0577ac */ /* 0x000ee20008000800 */
[----:B0-----:R-:W2:Y:S02]  /*1790*/  LDG.E R4, desc[UR6][R2.64] ;  /* 0x0000000602047981 */ /* 0x001ea4000c1e1900 */
[----:B--2---:R-:W-:-:S04]  /*17a0*/  FMUL.FTZ R5, R4, UR4 ;  /* 0x0000000404057c20 */ /* 0x004fc80008410000 */
[----:B------:R-:W-:-:S04]  /*17b0*/  FMUL.FTZ R5, R4, R5 ;  /* 0x0000000504057220 */ /* 0x000fc80000410000 */
[----:B---3--:R-:W-:-:S06]  /*17c0*/  FFMA.FTZ R5, R8, UR5, R5 ;  /* 0x0000000508057c23 */ /* 0x008fcc0008010005 */
[----:B------:R-:W0:Y:S02]  /*17d0*/  MUFU.SQRT R5, R5 ;  /* 0x0000000500057308 */ /* 0x000e240000002000 */
[----:B0-----:R2:W-:Y:S02]  /*17e0*/  STG.E desc[UR6][R2.64], R5 ;  /* 0x0000000502007986 */ /* 0x0015e4000c101906 */
.L_x_130:
[----:B------:R-:W-:Y:S05]  /*17f0*/  BSYNC B0 ;  /* 0x0000000000007941 */ /* 0x000fea0003800000 */
.L_x_122:
[----:B------:R-:W4:Y:S02]  /*1800*/  LDCU.U8 UR4, c[0x0][0x3a0] ;  /* 0x00007400ff0477ac */ /* 0x000f240008000000 */
[----:B----4-:R-:W-:-:S06]  /*1810*/  UPRMT UR4, UR4, 0x8880, URZ ;  /* 0x0000888004047896 */ /* 0x010fcc00080000ff */
[----:B------:R-:W-:-:S13]  /*1820*/  ISETP.NE.AND P0, PT, RZ, UR4, PT ;  /* 0x00000004ff007c0c */ /* 0x000fda000bf05270 */
[----:B------:R-:W-:Y:S05]  /*1830*/  @!P0 EXIT ;  /* 0x000000000000894d */ /* 0x000fea0003800000 */
[----:B------:R-:W4:Y:S01]  /*1840*/  LDCU UR4, c[0x0][0x3a8] ;  /* 0x00007500ff0477ac */ /* 0x000f220008000800 */
[----:B------:R-:W0:Y:S08]  /*1850*/  LDC R11, c[0x0][0x3a4] ;  /* 0x0000e900ff0b7b82 */ /* 0x000e300000000800 */
[----:B--23--:R-:W2:Y:S01]  /*1860*/  LDC.64 R4, c[0x0][0x388] ;  /* 0x0000e200ff047b82 */ /* 0x00cea20000000a00 */
[----:B----4-:R-:W-:Y:S01]  /*1870*/  UISETP.NE.AND UP0, UPT, UR4, URZ, UPT ;  /* 0x000000ff0400728c */ /* 0x010fe2000bf05270 */
[----:B0-----:R-:W-:-:S04]  /*1880*/  IMAD R3, R0, R11, RZ ;  /* 0x0000000b00037224 */ /* 0x001fc800078e02ff */
[----:B--2---:R-:W-:-:S04]  /*1890*/  IMAD.WIDE.U32 R4, R3, 0x4, R4 ;  /* 0x0000000403047825 */ /* 0x004fc800078e0004 */
[----:B------:R-:W-:Y:S05]  /*18a0*/  BRA.U UP0, `(.L_x_134) ;  /* 0x0000000d00207547 */ /* 0x000fea000b800000 */
[----:B------:R-:W0:Y:S01]  /*18b0*/  S2R R2, SR_TID.X ;  /* 0x0000000000027919 */ /* 0x000e220000002100 */
[----:B------:R-:W-:Y:S01]  /*18c0*/  BSSY.RECONVERGENT B0, `(.L_x_135) ;  /* 0x000000e000007945 */ /* 0x000fe20003800200 */
[----:B------:R-:W-:Y:S01]  /*18d0*/  IMAD.MOV.U32 R3, RZ, RZ, RZ ;  /* 0x000000ffff037224 */ /* 0x000fe200078e00ff */
[----:B------:R-:W2:Y:S01]  /*18e0*/  S2R R13, SR_TID.Y ;  /* 0x00000000000d7919 */ /* 0x000ea20000002200 */
[----:B0-----:R-:W-:-:S13]  /*18f0*/  ISETP.GE.AND P0, PT, R2, R11, PT ;  /* 0x0000000b0200720c */ /* 0x001fda0003f06270 */
[----:B--2---:R-:W-:Y:S05]  /*1900*/  @P0 BRA `(.L_x_136) ;  /* 0x0000000000240947 */ /* 0x004fea0003800000 */
[----:B------:R-:W0:Y:S01]  /*1910*/  LDC R8, c[0x0][0x360] ;  /* 0x0000d800ff087b82 */ /* 0x000e220000000800 */
[----:B------:R-:W-:Y:S02]  /*1920*/  IMAD.MOV.U32 R3, RZ, RZ, RZ ;  /* 0x000000ffff037224 */ /* 0x000fe400078e00ff */
[----:B-1----:R-:W-:-:S07]  /*1930*/  IMAD.MOV.U32 R9, RZ, RZ, R2 ;  /* 0x000000ffff097224 */ /* 0x002fce00078e0002 */
.L_x_137:
[----:B------:R-:W-:-:S06]  /*1940*/  IMAD.WIDE R6, R9, 0x4, R4 ;  /* 0x0000000409067825 */ /* 0x000fcc00078e0204 */
[----:B------:R-:W2:Y:S01]  /*1950*/  LDG.E R6, desc[UR6][R6.64] ;  /* 0x0000000606067981 */ /* 0x000ea2000c1e1900 */
[----:B0-----:R-:W-:-:S05]  /*1960*/  IMAD.IADD R9, R8, 0x1, R9 ;  /* 0x0000000108097824 */ /* 0x001fca00078e0209 */
[----:B------:R-:W-:Y:S02]  /*1970*/  ISETP.GE.AND P0, PT, R9, R11, PT ;  /* 0x0000000b0900720c */ /* 0x000fe40003f06270 */
[----:B--2---:R-:W-:-:S11]  /*1980*/  FMNMX.FTZ R3, |R6|, |R3|, !PT ;  /* 0x4000000306037209 */ /* 0x004fd60007810200 */
[----:B------:R-:W-:Y:S05]  /*1990*/  @!P0 BRA `(.L_x_137) ;  /* 0xfffffffc00e88947 */ /* 0x000fea000383ffff */
.L_x_136:
[----:B------:R-:W-:Y:S05]  /*19a0*/  BSYNC.RECONVERGENT B0 ;  /* 0x0000000000007941 */ /* 0x000fea0003800200 */
.L_x_135:
[----:B------:R-:W0:Y:S01]  /*19b0*/  LDCU UR8, c[0x0][0x360] ;  /* 0x00006c00ff0877ac */ /* 0x000e220008000800 */
[----:B------:R-:W2:Y:S01]  /*19c0*/  LDC R4, c[0x0][0x364] ;  /* 0x0000d900ff047b82 */ /* 0x000ea20000000800 */
[----:B------:R-:W-:-:S07]  /*19d0*/  UMOV UR4, 0x400 ;  /* 0x0000040000047882 */ /* 0x000fce0000000000 */
[----:B------:R-:W3:Y:S01]  /*19e0*/  S2UR UR5, SR_CgaCtaId ;  /* 0x00000000000579c3 */ /* 0x000ee20000008800 */
[----:B0-----:R-:W-:Y:S02]  /*19f0*/  IMAD R5, R13, UR8, R2 ;  /* 0x000000080d057c24 */ /* 0x001fe4000f8e0202 */
[----:B--2---:R-:W-:-:S05]  /*1a00*/  IMAD R4, R4, UR8, RZ ;  /* 0x0000000804047c24 */ /* 0x004fca000f8e02ff */
[C---:B------:R-:W-:Y:S02]  /*1a10*/  ISETP.GE.U32.AND P0, PT, R4.reuse, 0x40, PT ;  /* 0x000000400400780c */ /* 0x040fe40003f06070 */
[----:B------:R-:W-:Y:S01]  /*1a20*/  ISETP.GE.U32.AND P1, PT, R4, 0x80, PT ;  /* 0x000000800400780c */ /* 0x000fe20003f26070 */
[----:B---3--:R-:W-:-:S06]  /*1a30*/  ULEA UR4, UR5, UR4, 0x18 ;  /* 0x0000000405047291 */ /* 0x008fcc000f8ec0ff */
[----:B-1----:R-:W-:-:S04]  /*1a40*/  LEA R6, R5, UR4, 0x2 ;  /* 0x0000000405067c11 */ /* 0x002fc8000f8e10ff */
[----:B------:R-:W-:Y:S05]  /*1a50*/  @P0 WARPSYNC.ALL ;  /* 0x0000000000000948 */ /* 0x000fea0003800000 */
[----:B------:R0:W-:Y:S01]  /*1a60*/  @P0 STS [R6], R3 ;  /* 0x0000000306000388 */ /* 0x0001e20000000800 */
[----:B------:R-:W-:Y:S06]  /*1a70*/  @P0 BAR.SYNC.DEFER_BLOCKING 0x0 ;  /* 0x0000000000000b1d */ /* 0x000fec0000010000 */
[----:B------:R-:W-:Y:S05]  /*1a80*/  @!P1 BRA `(.L_x_138) ;  /* 0x0000000800309947 */ /* 0x000fea0003800000 */
[----:B------:R-:W-:Y:S01]  /*1a90*/  SHF.R.U32.HI R7, RZ, 0x1, R4 ;  /* 0x00000001ff077819 */ /* 0x000fe20000011604 */
[----:B------:R-:W-:Y:S05]  /*1aa0*/  WARPSYNC.ALL ;  /* 0x0000000000007948 */ /* 0x000fea0003800000 */
        /* <DEDUP_REMOVED lines=138> */
.L_x_138:
        /* <DEDUP_REMOVED lines=17> */
.L_x_166:
[----:B-1----:R-:W-:-:S07]  /*2460*/  FMNMX.FTZ R5, |R7|, |R8|, !PT ;  /* 0x4000000807057209 */ /* 0x002fce0007810200 */
.L_x_140:
[----:B------:R-:W-:Y:S05]  /*2470*/  BSYNC B0 ;  /* 0x0000000000007941 */ /* 0x000fea0003800000 */
.L_x_139:
[----:B------:R-:W-:-:S13]  /*2480*/  ISETP.NE.AND P0, PT, R2, RZ, PT ;  /* 0x000000ff0200720c */ /* 0x000fda0003f05270 */
[----:B------:R-:W-:Y:S05]  /*2490*/  @P0 EXIT ;  /* 0x000000000000094d */ /* 0x000fea0003800000 */
[----:B0-----:R-:W0:Y:S01]  /*24a0*/  LDC.64 R2, c[0x0][0x398] ;  /* 0x0000e600ff027b82 */ /* 0x001e220000000a00 */
[----:B------:R-:W2:Y:S01]  /*24b0*/  LDCU UR4, c[0x0][0x3ac] ;  /* 0x00007580ff0477ac */ /* 0x000ea20008000800 */
[----:B------:R-:W3:Y:S01]  /*24c0*/  LDCU UR5, c[0x0][0x3b0] ;  /* 0x00007600ff0577ac */ /* 0x000ee20008000800 */
[----:B0-----:R-:W-:-:S05]  /*24d0*/  IMAD.WIDE.U32 R2, R0, 0x4, R2 ;  /* 0x0000000400027825 */ /* 0x001fca00078e0002 */
[----:B------:R-:W2:Y:S02]  /*24e0*/  LDG.E R0, desc[UR6][R2.64] ;  /* 0x0000000602007981 */ /* 0x000ea4000c1e1900 */
[----:B--2---:R-:W-:-:S04]  /*24f0*/  FMUL.FTZ R0, R0, UR4 ;  /* 0x0000000400007c20 */ /* 0x004fc80008410000 */
[----:B---3--:R-:W-:-:S05]  /*2500*/  FFMA.FTZ R5, R5, UR5, R0 ;  /* 0x0000000505057c23 */ /* 0x008fca0008010000 */
[----:B------:R-:W-:Y:S01]  /*2510*/  STG.E desc[UR6][R2.64], R5 ;  /* 0x0000000502007986 */ /* 0x000fe2000c101906 */
[----:B------:R-:W-:Y:S05]  /*2520*/  EXIT ;  /* 0x000000000000794d */ /* 0x000fea0003800000 */
.L_x_134:
        /* <DEDUP_REMOVED lines=9> */
.L_x_144:
[----:B------:R-:W-:-:S06]  /*25c0*/  IMAD.WIDE R6, R9, 0x4, R4 ;  /* 0x0000000409067825 */ /* 0x000fcc00078e0204 */
[----:B------:R-:W2:Y:S01]  /*25d0*/  LDG.E R6, desc[UR6][R6.64] ;  /* 0x0000000606067981 */ /* 0x000ea2000c1e1900 */
[----:B0-----:R-:W-:-:S05]  /*25e0*/  IMAD.IADD R9, R8, 0x1, R9 ;  /* 0x0000000108097824 */ /* 0x001fca00078e0209 */
[----:B------:R-:W-:Y:S01]  /*25f0*/  ISETP.GE.AND P0, PT, R9, R11, PT ;  /* 0x0000000b0900720c */ /* 0x000fe20003f06270 */
[----:B--2---:R-:W-:-:S12]  /*2600*/  FADD.FTZ R3, R6, R3 ;  /* 0x0000000306037221 */ /* 0x004fd80000010000 */
[----:B------:R-:W-:Y:S05]  /*2610*/  @!P0 BRA `(.L_x_144) ;  /* 0xfffffffc00e88947 */ /* 0x000fea000383ffff */
.L_x_143:
[----:B------:R-:W-:Y:S05]  /*2620*/  BSYNC.RECONVERGENT B0 ;  /* 0x0000000000007941 */ /* 0x000fea0003800200 */
.L_x_142:
        /* <DEDUP_REMOVED lines=154> */
.L_x_145:
        /* <DEDUP_REMOVED lines=16> */
.L_x_173:
[----:B-1----:R-:W-:-:S07]  /*30d0*/  FADD.FTZ R8, R7, R8 ;  /* 0x0000000807087221 */ /* 0x002fce0000010000 */
.L_x_146:
[----:B------:R-:W-:Y:S05]  /*30e0*/  WARPSYNC.ALL ;  /* 0x0000000000007948 */ /* 0x000fea0003800000 */
[----:B------:R-:W-:Y:S01]  /*30f0*/  BAR.SYNC.DEFER_BLOCKING 0x0 ;  /* 0x0000000000007b1d */ /* 0x000fe20000010000 */
        /* <DEDUP_REMOVED lines=8> */
[----:B------:R-:W-:-:S04]  /*3180*/  FMUL.FTZ R5, R0, R5 ;  /* 0x0000000500057220 */ /* 0x000fc80000410000 */
[----:B---3--:R-:W-:-:S06]  /*3190*/  FFMA.FTZ R5, R8, UR5, R5 ;  /* 0x0000000508057c23 */ /* 0x008fcc0008010005 */
[----:B------:R-:W0:Y:S02]  /*31a0*/  MUFU.SQRT R5, R5 ;  /* 0x0000000500057308 */ /* 0x000e240000002000 */
[----:B0-----:R-:W-:Y:S01]  /*31b0*/  STG.E desc[UR6][R2.64], R5 ;  /* 0x0000000502007986 */ /* 0x001fe2000c101906 */
[----:B------:R-:W-:Y:S05]  /*31c0*/  EXIT ;  /* 0x000000000000794d */ /* 0x000fea0003800000 */
.L_x_129:
[----:B------:R-:W-:Y:S02]  /*31d0*/  IMAD.MOV.U32 R10, RZ, RZ, 0x10 ;  /* 0x00000010ff0a7424 */ /* 0x000fe400078e00ff */
[----:B------:R-:W-:Y:S02]  /*31e0*/  IMAD.MOV.U32 R12, RZ, RZ, 0x1f ;  /* 0x0000001fff0c7424 */ /* 0x000fe400078e00ff */
[----:B-1----:R-:W-:-:S07]  /*31f0*/  IMAD.MOV.U32 R9, RZ, RZ, -0x1 ;  /* 0xffffffffff097424 */ /* 0x002fce00078e00ff */
[----:B------:R-:W-:Y:S05]  /*3200*/  WARPSYNC.COLLECTIVE R9, `(.L_x_148) ;  /* 0x0000000009087348 */ /* 0x000fea0003c00000 */
[----:B------:R0:W1:Y:S02]  /*3210*/  SHFL.DOWN P0, R8, R3, R10, R12 ;  /* 0x0800000a03087389 */ /* 0x000064000000000c */
[----:B01----:R-:W-:Y:S05]  /*3220*/  ENDCOLLECTIVE ;  /* 0x000000000000791b */ /* 0x003fea0003800000 */
.L_x_148:
[----:B------:R-:W-:Y:S02]  /*3230*/  IMAD.MOV.U32 R10, RZ, RZ, 0x8 ;  /* 0x00000008ff0a7424 */ /* 0x000fe400078e00ff */
[----:B------:R-:W-:-:S05]  /*3240*/  IMAD.MOV.U32 R4, RZ, RZ, R8 ;  /* 0x000000ffff047224 */ /* 0x000fca00078e0008 */
[----:B------:R-:W-:-:S05]  /*3250*/  FMNMX.FTZ R4, |R4|, |R3|, !PT ;  /* 0x4000000304047209 */ /* 0x000fca0007810200 */
[----:B------:R-:W-:-:S07]  /*3260*/  IMAD.MOV.U32 R3, RZ, RZ, R4 ;  /* 0x000000ffff037224 */ /* 0x000fce00078e0004 */
[----:B------:R-:W-:Y:S05]  /*3270*/  WARPSYNC.COLLECTIVE R9, `(.L_x_149) ;  /* 0x0000000009087348 */ /* 0x000fea0003c00000 */
[----:B------:R0:W1:Y:S02]  /*3280*/  SHFL.DOWN P0, R8, R3, R10, R12 ;  /* 0x0800000a03087389 */ /* 0x000064000000000c */
[----:B01----:R-:W-:Y:S05]  /*3290*/  ENDCOLLECTIVE ;  /* 0x000000000000791b */ /* 0x003fea0003800000 */
.L_x_149:
[----:B------:R-:W-:Y:S02]  /*32a0*/  IMAD.MOV.U32 R10, RZ, RZ, 0x4 ;  /* 0x00000004ff0a7424 */ /* 0x000fe400078e00ff */
[----:B------:R-:W-:-:S05]  /*32b0*/  IMAD.MOV.U32 R5, RZ, RZ, R8 ;  /* 0x000000ffff057224 */ /* 0x000fca00078e0008 */
[----:B------:R-:W-:-:S05]  /*32c0*/  FMNMX.FTZ R5, |R4|, |R5|, !PT ;  /* 0x4000000504057209 */ /* 0x000fca0007810200 */
[----:B------:R-:W-:-:S07]  /*32d0*/  IMAD.MOV.U32 R3, RZ, RZ, R5 ;  /* 0x000000ffff037224 */ /* 0x000fce00078e0005 */
[----:B------:R-:W-:Y:S05]  /*32e0*/  WARPSYNC.COLLECTIVE R9, `(.L_x_150) ;  /* 0x0000000009087348 */ /* 0x000fea0003c00000 */
[----:B------:R0:W1:Y:S02]  /*32f0*/  SHFL.DOWN P0, R8, R3, R10, R12 ;  /* 0x0800000a03087389 */ /* 0x000064000000000c */
[----:B01----:R-:W-:Y:S05]  /*3300*/  ENDCOLLECTIVE ;  /* 0x000000000000791b */ /* 0x003fea0003800000 */
.L_x_150:
[----:B------:R-:W-:Y:S02]  /*3310*/  IMAD.MOV.U32 R10, RZ, RZ, 0x2 ;  /* 0x00000002ff0a7424 */ /* 0x000fe400078e00ff */
[----:B------:R-:W-:-:S05]  /*3320*/  IMAD.MOV.U32 R6, RZ, RZ, R8 ;  /* 0x000000ffff067224 */ /* 0x000fca00078e0008 */
[----:B------:R-:W-:-:S05]  /*3330*/  FMNMX.FTZ R6, |R5|, |R6|, !PT ;  /* 0x4000000605067209 */ /* 0x000fca0007810200 */
[----:B------:R-:W-:-:S07]  /*3340*/  IMAD.MOV.U32 R3, RZ, RZ, R6 ;  /* 0x000000ffff037224 */ /* 0x000fce00078e0006 */
[----:B------:R-:W-:Y:S05]  /*3350*/  WARPSYNC.COLLECTIVE R9, `(.L_x_151) ;  /* 0x0000000009087348 */ /* 0x000fea0003c00000 */
[----:B------:R0:W1:Y:S02]  /*3360*/  SHFL.DOWN P0, R8, R3, R10, R12 ;  /* 0x0800000a03087389 */ /* 0x000064000000000c */
[----:B01----:R-:W-:Y:S05]  /*3370*/  ENDCOLLECTIVE ;  /* 0x000000000000791b */ /* 0x003fea0003800000 */
.L_x_151:
[----:B------:R-:W-:Y:S02]  /*3380*/  IMAD.MOV.U32 R10, RZ, RZ, 0x1 ;  /* 0x00000001ff0a7424 */ /* 0x000fe400078e00ff */
[----:B------:R-:W-:-:S05]  /*3390*/  IMAD.MOV.U32 R7, RZ, RZ, R8 ;  /* 0x000000ffff077224 */ /* 0x000fca00078e0008 */
[----:B------:R-:W-:-:S05]  /*33a0*/  FMNMX.FTZ R7, |R6|, |R7|, !PT ;  /* 0x4000000706077209 */ /* 0x000fca0007810200 */
[----:B------:R-:W-:-:S07]  /*33b0*/  IMAD.MOV.U32 R3, RZ, RZ, R7 ;  /* 0x000000ffff037224 */ /* 0x000fce00078e0007 */
[----:B------:R-:W-:Y:S05]  /*33c0*/  WARPSYNC.COLLECTIVE R9, `(.L_x_152) ;  /* 0x0000000009087348 */ /* 0x000fea0003c00000 */
[----:B------:R0:W1:Y:S02]  /*33d0*/  SHFL.DOWN P0, R8, R3, R10, R12 ;  /* 0x0800000a03087389 */ /* 0x000064000000000c */
[----:B01----:R-:W-:Y:S05]  /*33e0*/  ENDCOLLECTIVE ;  /* 0x000000000000791b */ /* 0x003fea0003800000 */
.L_x_152:
[----:B------:R-:W-:Y:S05]  /*33f0*/  BRA `(.L_x_153) ;  /* 0xffffffd400f07947 */ /* 0x000fea000383ffff */
.L_x_133:
[----:B------:R-:W-:Y:S02]  /*3400*/  IMAD.MOV.U32 R10, RZ, RZ, 0x10 ;  /* 0x00000010ff0a7424 */ /* 0x000fe400078e00ff */
[----:B------:R-:W-:Y:S02]  /*3410*/  IMAD.MOV.U32 R12, RZ, RZ, 0x1f ;  /* 0x0000001fff0c7424 */ /* 0x000fe400078e00ff */
[----:B-1----:R-:W-:-:S07]  /*3420*/  IMAD.MOV.U32 R9, RZ, RZ, -0x1 ;  /* 0xffffffffff097424 */ /* 0x002fce00078e00ff */
[----:B------:R-:W-:Y:S05]  /*3430*/  WARPSYNC.COLLECTIVE R9, `(.L_x_154) ;  /* 0x0000000009087348 */ /* 0x000fea0003c00000 */
[----:B------:R0:W1:Y:S02]  /*3440*/  SHFL.DOWN P0, R8, R3, R10, R12 ;  /* 0x0800000a03087389 */ /* 0x000064000000000c */
[----:B01----:R-:W-:Y:S05]  /*3450*/  ENDCOLLECTIVE ;  /* 0x000000000000791b */ /* 0x003fea0003800000 */
.L_x_154:
[----:B------:R-:W-:Y:S02]  /*3460*/  IMAD.MOV.U32 R10, RZ, RZ, 0x8 ;  /* 0x00000008ff0a7424 */ /* 0x000fe400078e00ff */
[----:B------:R-:W-:-:S04]  /*3470*/  IMAD.MOV.U32 R4, RZ, RZ, R8 ;  /* 0x000000ffff047224 */ /* 0x000fc800078e0008 */
[----:B------:R-:W-:-:S04]  /*3480*/  FADD.FTZ R4, R4, R3 ;  /* 0x0000000304047221 */ /* 0x000fc80000010000 */
[----:B------:R-:W-:-:S07]  /*3490*/  IMAD.MOV.U32 R3, RZ, RZ, R4 ;  /* 0x000000ffff037224 */ /* 0x000fce00078e0004 */
[----:B------:R-:W-:Y:S05]  /*34a0*/  WARPSYNC.COLLECTIVE R9, `(.L_x_155) ;  /* 0x0000000009087348 */ /* 0x000fea0003c00000 */
[----:B------:R0:W1:Y:S02]  /*34b0*/  SHFL.DOWN P0, R8, R3, R10, R12 ;  /* 0x0800000a03087389 */ /* 0x000064000000000c */
[----:B01----:R-:W-:Y:S05]  /*34c0*/  ENDCOLLECTIVE ;  /* 0x000000000000791b */ /* 0x003fea0003800000 */
.L_x_155:
[----:B------:R-:W-:Y:S02]  /*34d0*/  IMAD.MOV.U32 R10, RZ, RZ, 0x4 ;  /* 0x00000004ff0a7424 */ /* 0x000fe400078e00ff */
[----:B------:R-:W-:-:S04]  /*34e0*/  IMAD.MOV.U32 R5, RZ, RZ, R8 ;  /* 0x000000ffff057224 */ /* 0x000fc800078e0008 */
[----:B------:R-:W-:-:S04]  /*34f0*/  FADD.FTZ R5, R4, R5 ;  /* 0x0000000504057221 */ /* 0x000fc80000010000 */
[----:B------:R-:W-:-:S07]  /*3500*/  IMAD.MOV.U32 R3, RZ, RZ, R5 ;  /* 0x000000ffff037224 */ /* 0x000fce00078e0005 */
[----:B------:R-:W-:Y:S05]  /*3510*/  WARPSYNC.COLLECTIVE R9, `(.L_x_156) ;  /* 0x0000000009087348 */ /* 0x000fea0003c00000 */
[----:B------:R0:W1:Y:S02]  /*3520*/  SHFL.DOWN P0, R8, R3, R10, R12 ;  /* 0x0800000a03087389 */ /* 0x000064000000000c */
[----:B01----:R-:W-:Y:S05]  /*3530*/  ENDCOLLECTIVE ;  /* 0x000000000000791b */ /* 0x003fea0003800000 */
.L_x_156:
[----:B------:R-:W-:Y:S02]  /*3540*/  IMAD.MOV.U32 R10, RZ, RZ, 0x2 ;  /* 0x00000002ff0a7424 */ /* 0x000fe400078e00ff */
[----:B------:R-:W-:-:S04]  /*3550*/  IMAD.MOV.U32 R6, RZ, RZ, R8 ;  /* 0x000000ffff067224 */ /* 0x000fc800078e0008 */
[----:B------:R-:W-:-:S04]  /*3560*/  FADD.FTZ R6, R5, R6 ;  /* 0x0000000605067221 */ /* 0x000fc80000010000 */
[----:B------:R-:W-:-:S07]  /*3570*/  IMAD.MOV.U32 R3, RZ, RZ, R6 ;  /* 0x000000ffff037224 */ /* 0x000fce00078e0006 */
[----:B------:R-:W-:Y:S05]  /*3580*/  WARPSYNC.COLLECTIVE R9, `(.L_x_157) ;  /* 0x0000000009087348 */ /* 0x000fea0003c00000 */
[----:B------:R0:W1:Y:S02]  /*3590*/  SHFL.DOWN P0, R8, R3, R10, R12 ;  /* 0x0800000a03087389 */ /* 0x000064000000000c */
[----:B01----:R-:W-:Y:S05]  /*35a0*/  ENDCOLLECTIVE ;  /* 0x000000000000791b */ /* 0x003fea0003800000 */
.L_x_157:
[----:B------:R-:W-:Y:S02]  /*35b0*/  IMAD.MOV.U32 R10, RZ, RZ, 0x1 ;  /* 0x00000001ff0a7424 */ /* 0x000fe400078e00ff */
[----:B------:R-:W-:-:S04]  /*35c0*/  IMAD.MOV.U32 R7, RZ, RZ, R8 ;  /* 0x000000ffff077224 */ /* 0x000fc800078e0008 */
[----:B------:R-:W-:-:S04]  /*35d0*/  FADD.FTZ R7, R6, R7 ;  /* 0x0000000706077221 */ /* 0x000fc80000010000 */
[----:B------:R-:W-:-:S07]  /*35e0*/  IMAD.MOV.U32 R3, RZ, RZ, R7 ;  /* 0x000000ffff037224 */ /* 0x000fce00078e0007 */
[----:B------:R-:W-:Y:S05]  /*35f0*/  WARPSYNC.COLLECTIVE R9, `(.L_x_158) ;  /* 0x0000000009087348 */ /* 0x000fea0003c00000 */
[----:B------:R0:W1:Y:S02]  /*3600*/  SHFL.DOWN P0, R8, R3, R10, R12 ;  /* 0x0800000a03087389 */ /* 0x000064000000000c */
[----:B01----:R-:W-:Y:S05]  /*3610*/  ENDCOLLECTIVE ;  /* 0x000000000000791b */ /* 0x003fea0003800000 */
.L_x_158:
[----:B------:R-:W-:Y:S05]  /*3620*/  BRA `(.L_x_159) ;  /* 0xffffffe000387947 */ /* 0x000fea000383ffff */
.L_x_141:
[----:B------:R-:W-:Y:S01]  /*3630*/  BSSY B1, `(.L_x_160) ;  /* 0x0000007000017945 */ /* 0x000fe20003800000 */
[----:B------:R-:W-:Y:S02]  /*3640*/  IMAD.MOV.U32 R10, RZ, RZ, 0x10 ;  /* 0x00000010ff0a7424 */ /* 0x000fe400078e00ff */
[----:B------:R-:W-:Y:S02]  /*3650*/  IMAD.MOV.U32 R12, RZ, RZ, 0x1f ;  /* 0x0000001fff0c7424 */ /* 0x000fe400078e00ff */
[----:B-1----:R-:W-:-:S07]  /*3660*/  IMAD.MOV.U32 R9, RZ, RZ, -0x1 ;  /* 0xffffffffff097424 */ /* 0x002fce00078e00ff */
[----:B------:R-:W-:Y:S05]  /*3670*/  WARPSYNC.COLLECTIVE R9, `(.L_x_161) ;  /* 0x0000000009087348 */ /* 0x000fea0003c00000 */
[----:B------:R0:W1:Y:S02]  /*3680*/  SHFL.DOWN P0, R8, R3, R10, R12 ;  /* 0x0800000a03087389 */ /* 0x000064000000000c */
[----:B01----:R-:W-:Y:S05]  /*3690*/  ENDCOLLECTIVE ;  /* 0x000000000000791b */ /* 0x003fea0003800000 */
.L_x_161:
[----:B------:R-:W-:Y:S05]  /*36a0*/  BSYNC B1 ;  /* 0x0000000000017941 */ /* 0x000fea0003800000 */
.L_x_160:
[----:B------:R-:W-:Y:S02]  /*36b0*/  IMAD.MOV.U32 R4, RZ, RZ, R8 ;  /* 0x000000ffff047224 */ /* 0x000fe400078e0008 */
[----:B------:R-:W-:Y:S02]  /*36c0*/  IMAD.MOV.U32 R10, RZ, RZ, 0x8 ;  /* 0x00000008ff0a7424 */ /* 0x000fe400078e00ff */
[----:B------:R-:W-:Y:S01]  /*36d0*/  IMAD.MOV.U32 R12, RZ, RZ, 0x1f ;  /* 0x0000001fff0c7424 */ /* 0x000fe200078e00ff */
[----:B------:R-:W-:Y:S01]  /*36e0*/  FMNMX.FTZ R4, |R4|, |R3|, !PT ;  /* 0x4000000304047209 */ /* 0x000fe20007810200 */
[----:B------:R-:W-:-:S04]  /*36f0*/  IMAD.MOV.U32 R9, RZ, RZ, -0x1 ;  /* 0xffffffffff097424 */ /* 0x000fc800078e00ff */
[----:B------:R-:W-:-:S07]  /*3700*/  IMAD.MOV.U32 R3, RZ, RZ, R4 ;  /* 0x000000ffff037224 */ /* 0x000fce00078e0004 */
[----:B------:R-:W-:Y:S05]  /*3710*/  WARPSYNC.COLLECTIVE R9, `(.L_x_162) ;  /* 0x0000000009087348 */ /* 0x000fea0003c00000 */
[----:B------:R0:W1:Y:S02]  /*3720*/  SHFL.DOWN P0, R8, R3, R10, R12 ;  /* 0x0800000a03087389 */ /* 0x000064000000000c */
[----:B01----:R-:W-:Y:S05]  /*3730*/  ENDCOLLECTIVE ;  /* 0x000000000000791b */ /* 0x003fea0003800000 */
.L_x_162:
[----:B------:R-:W-:Y:S02]  /*3740*/  IMAD.MOV.U32 R10, RZ, RZ, 0x4 ;  /* 0x00000004ff0a7424 */ /* 0x000fe400078e00ff */
[----:B------:R-:W-:-:S05]  /*3750*/  IMAD.MOV.U32 R5, RZ, RZ, R8 ;  /* 0x000000ffff057224 */ /* 0x000fca00078e0008 */
[----:B------:R-:W-:-:S05]  /*3760*/  FMNMX.FTZ R5, |R4|, |R5|, !PT ;  /* 0x4000000504057209 */ /* 0x000fca0007810200 */
[----:B------:R-:W-:-:S07]  /*3770*/  IMAD.MOV.U32 R3, RZ, RZ, R5 ;  /* 0x000000ffff037224 */ /* 0x000fce00078e0005 */
[----:B------:R-:W-:Y:S05]  /*3780*/  WARPSYNC.COLLECTIVE R9, `(.L_x_163) ;  /* 0x0000000009087348 */ /* 0x000fea0003c00000 */
[----:B------:R0:W1:Y:S02]  /*3790*/  SHFL.DOWN P0, R8, R3, R10, R12 ;  /* 0x0800000a03087389 */ /* 0x000064000000000c */
[----:B01----:R-:W-:Y:S05]  /*37a0*/  ENDCOLLECTIVE ;  /* 0x000000000000791b */ /* 0x003fea0003800000 */
.L_x_163:
[----:B------:R-:W-:Y:S02]  /*37b0*/  IMAD.MOV.U32 R10, RZ, RZ, 0x2 ;  /* 0x00000002ff0a7424 */ /* 0x000fe400078e00ff */
[----:B------:R-:W-:-:S05]  /*37c0*/  IMAD.MOV.U32 R6, RZ, RZ, R8 ;  /* 0x000000ffff067224 */ /* 0x000fca00078e0008 */
[----:B------:R-:W-:-:S05]  /*37d0*/  FMNMX.FTZ R6, |R5|, |R6|, !PT ;  /* 0x4000000605067209 */ /* 0x000fca0007810200 */
[----:B------:R-:W-:-:S07]  /*37e0*/  IMAD.MOV.U32 R3, RZ, RZ, R6 ;  /* 0x000000ffff037224 */ /* 0x000fce00078e0006 */
[----:B------:R-:W-:Y:S05]  /*37f0*/  WARPSYNC.COLLECTIVE R9, `(.L_x_164) ;  /* 0x0000000009087348 */ /* 0x000fea0003c00000 */
[----:B------:R0:W1:Y:S02]  /*3800*/  SHFL.DOWN P0, R8, R3, R10, R12 ;  /* 0x0800000a03087389 */ /* 0x000064000000000c */
[----:B01----:R-:W-:Y:S05]  /*3810*/  ENDCOLLECTIVE ;  /* 0x000000000000791b */ /* 0x003fea0003800000 */
.L_x_164:
[----:B------:R-:W-:Y:S02]  /*3820*/  IMAD.MOV.U32 R10, RZ, RZ, 0x1 ;  /* 0x00000001ff0a7424 */ /* 0x000fe400078e00ff */
[----:B------:R-:W-:-:S05]  /*3830*/  IMAD.MOV.U32 R7, RZ, RZ, R8 ;  /* 0x000000ffff077224 */ /* 0x000fca00078e0008 */
[----:B------:R-:W-:-:S05]  /*3840*/  FMNMX.FTZ R7, |R6|, |R7|, !PT ;  /* 0x4000000706077209 */ /* 0x000fca0007810200 */
[----:B------:R-:W-:-:S07]  /*3850*/  IMAD.MOV.U32 R3, RZ, RZ, R7 ;  /* 0x000000ffff037224 */ /* 0x000fce00078e0007 */
[----:B------:R-:W-:Y:S05]  /*3860*/  WARPSYNC.COLLECTIVE R9, `(.L_x_165) ;  /* 0x0000000009087348 */ /* 0x000fea0003c00000 */
[----:B------:R0:W1:Y:S02]  /*3870*/  SHFL.DOWN P0, R8, R3, R10, R12 ;  /* 0x0800000a03087389 */ /* 0x000064000000000c */
[----:B01----:R-:W-:Y:S05]  /*3880*/  ENDCOLLECTIVE ;  /* 0x000000000000791b */ /* 0x003fea0003800000 */
.L_x_165:
[----:B------:R-:W-:Y:S05]  /*3890*/  BRA `(.L_x_166) ;  /* 0xffffffe800f07947 */ /* 0x000fea000383ffff */
.L_x_147:
[----:B------:R-:W-:Y:S01]  /*38a0*/  BSSY B0, `(.L_x_167) ;  /* 0x0000007000007945 */ /* 0x000fe20003800000 */
[----:B------:R-:W-:Y:S02]  /*38b0*/  IMAD.MOV.U32 R10, RZ, RZ, 0x10 ;  /* 0x00000010ff0a7424 */ /* 0x000fe400078e00ff */
[----:B------:R-:W-:Y:S02]  /*38c0*/  IMAD.MOV.U32 R12, RZ, RZ, 0x1f ;  /* 0x0000001fff0c7424 */ /* 0x000fe400078e00ff */
[----:B-1----:R-:W-:-:S07]  /*38d0*/  IMAD.MOV.U32 R9, RZ, RZ, -0x1 ;  /* 0xffffffffff097424 */ /* 0x002fce00078e00ff */
[----:B------:R-:W-:Y:S05]  /*38e0*/  WARPSYNC.COLLECTIVE R9, `(.L_x_168) ;  /* 0x0000000009087348 */ /* 0x000fea0003c00000 */
[----:B------:R0:W1:Y:S02]  /*38f0*/  SHFL.DOWN P0, R8, R3, R10, R12 ;  /* 0x0800000a03087389 */ /* 0x000064000000000c */
[----:B01----:R-:W-:Y:S05]  /*3900*/  ENDCOLLECTIVE ;  /* 0x000000000000791b */ /* 0x003fea0003800000 */
.L_x_168:
[----:B------:R-:W-:Y:S05]  /*3910*/  BSYNC B0 ;  /* 0x0000000000007941 */ /* 0x000fea0003800000 */
.L_x_167:
[----:B------:R-:W-:Y:S02]  /*3920*/  IMAD.MOV.U32 R4, RZ, RZ, R8 ;  /* 0x000000ffff047224 */ /* 0x000fe400078e0008 */
[----:B------:R-:W-:Y:S02]  /*3930*/  IMAD.MOV.U32 R10, RZ, RZ, 0x8 ;  /* 0x00000008ff0a7424 */ /* 0x000fe400078e00ff */
[----:B------:R-:W-:Y:S01]  /*3940*/  FADD.FTZ R4, R4, R3 ;  /* 0x0000000304047221 */ /* 0x000fe20000010000 */
[----:B------:R-:W-:Y:S02]  /*3950*/  IMAD.MOV.U32 R12, RZ, RZ, 0x1f ;  /* 0x0000001fff0c7424 */ /* 0x000fe400078e00ff */
[----:B------:R-:W-:Y:S02]  /*3960*/  IMAD.MOV.U32 R9, RZ, RZ, -0x1 ;  /* 0xffffffffff097424 */ /* 0x000fe400078e00ff */
[----:B------:R-:W-:-:S07]  /*3970*/  IMAD.MOV.U32 R3, RZ, RZ, R4 ;  /* 0x000000ffff037224 */ /* 0x000fce00078e0004 */
[----:B------:R-:W-:Y:S05]  /*3980*/  WARPSYNC.COLLECTIVE R9, `(.L_x_169) ;  /* 0x0000000009087348 */ /* 0x000fea0003c00000 */
[----:B------:R0:W1:Y:S02]  /*3990*/  SHFL.DOWN P0, R8, R3, R10, R12 ;  /* 0x0800000a03087389 */ /* 0x000064000000000c */
[----:B01----:R-:W-:Y:S05]  /*39a0*/  ENDCOLLECTIVE ;  /* 0x000000000000791b */ /* 0x003fea0003800000 */
.L_x_169:
[----:B------:R-:W-:Y:S02]  /*39b0*/  IMAD.MOV.U32 R10, RZ, RZ, 0x4 ;  /* 0x00000004ff0a7424 */ /* 0x000fe400078e00ff */
[----:B------:R-:W-:-:S04]  /*39c0*/  IMAD.MOV.U32 R5, RZ, RZ, R8 ;  /* 0x000000ffff057224 */ /* 0x000fc800078e0008 */
[----:B------:R-:W-:-:S04]  /*39d0*/  FADD.FTZ R5, R4, R5 ;  /* 0x0000000504057221 */ /* 0x000fc80000010000 */
[----:B------:R-:W-:-:S07]  /*39e0*/  IMAD.MOV.U32 R3, RZ, RZ, R5 ;  /* 0x000000ffff037224 */ /* 0x000fce00078e0005 */
[----:B------:R-:W-:Y:S05]  /*39f0*/  WARPSYNC.COLLECTIVE R9, `(.L_x_170) ;  /* 0x0000000009087348 */ /* 0x000fea0003c00000 */
[----:B------:R0:W1:Y:S02]  /*3a00*/  SHFL.DOWN P0, R8, R3, R10, R12 ;  /* 0x0800000a03087389 */ /* 0x000064000000000c */
[----:B01----:R-:W-:Y:S05]  /*3a10*/  ENDCOLLECTIVE ;  /* 0x000000000000791b */ /* 0x003fea0003800000 */
.L_x_170:
[----:B------:R-:W-:Y:S02]  /*3a20*/  IMAD.MOV.U32 R10, RZ, RZ, 0x2 ;  /* 0x00000002ff0a7424 */ /* 0x000fe400078e00ff */
[----:B------:R-:W-:-:S04]  /*3a30*/  IMAD.MOV.U32 R6, RZ, RZ, R8 ;  /* 0x000000ffff067224 */ /* 0x000fc800078e0008 */
[----:B------:R-:W-:-:S04]  /*3a40*/  FADD.FTZ R6, R5, R6 ;  /* 0x0000000605067221 */ /* 0x000fc80000010000 */
[----:B------:R-:W-:-:S07]  /*3a50*/  IMAD.MOV.U32 R3, RZ, RZ, R6 ;  /* 0x000000ffff037224 */ /* 0x000fce00078e0006 */
[----:B------:R-:W-:Y:S05]  /*3a60*/  WARPSYNC.COLLECTIVE R9, `(.L_x_171) ;  /* 0x0000000009087348 */ /* 0x000fea0003c00000 */
[----:B------:R0:W1:Y:S02]  /*3a70*/  SHFL.DOWN P0, R8, R3, R10, R12 ;  /* 0x0800000a03087389 */ /* 0x000064000000000c */
[----:B01----:R-:W-:Y:S05]  /*3a80*/  ENDCOLLECTIVE ;  /* 0x000000000000791b */ /* 0x003fea0003800000 */
.L_x_171:
[----:B------:R-:W-:Y:S02]  /*3a90*/  IMAD.MOV.U32 R10, RZ, RZ, 0x1 ;  /* 0x00000001ff0a7424 */ /* 0x000fe400078e00ff */
[----:B------:R-:W-:-:S04]  /*3aa0*/  IMAD.MOV.U32 R7, RZ, RZ, R8 ;  /* 0x000000ffff077224 */ /* 0x000fc800078e0008 */
[----:B------:R-:W-:-:S04]  /*3ab0*/  FADD.FTZ R7, R6, R7 ;  /* 0x0000000706077221 */ /* 0x000fc80000010000 */
[----:B------:R-:W-:-:S07]  /*3ac0*/  IMAD.MOV.U32 R3, RZ, RZ, R7 ;  /* 0x000000ffff037224 */ /* 0x000fce00078e0007 */
[----:B------:R-:W-:Y:S05]  /*3ad0*/  WARPSYNC.COLLECTIVE R9, `(.L_x_172) ;  /* 0x0000000009087348 */ /* 0x000fea0003c00000 */
[----:B------:R0:W1:Y:S02]  /*3ae0*/  SHFL.DOWN P0, R8, R3, R10, R12 ;  /* 0x0800000a03087389 */ /* 0x000064000000000c */
[----:B01----:R-:W-:Y:S05]  /*3af0*/  ENDCOLLECTIVE ;  /* 0x000000000000791b */ /* 0x003fea0003800000 */
.L_x_172:
[----:B------:R-:W-:Y:S05]  /*3b00*/  BRA `(.L_x_173) ;  /* 0xfffffff400707947 */ /* 0x000fea000383ffff */
.L_x_174:
        /* <DEDUP_REMOVED lines=15> */
.L_x_206:


//--------------------- .text._Z7cleanupPfS_S_S_bi --------------------------
	.section	.text._Z7cleanupPfS_S_S_bi,"ax",@progbits
	.align	128
        .global         _Z7cleanupPfS_S_S_bi
        .type           _Z7cleanupPfS_S_S_bi,@function
        .size           _Z7cleanupPfS_S_S_bi,(.L_x_207 - _Z7cleanupPfS_S_S_bi)
        .other          _Z7cleanupPfS_S_S_bi,@"STO_CUDA_ENTRY STV_DEFAULT"
_Z7cleanupPfS_S_S_bi:
.text._Z7cleanupPfS_S_S_bi:
[----:B------:R-:W-:Y:S01]  /*0000*/  LDC R1, c[0x0][0x37c] ;  /* 0x0000df00ff017b82 */ /* 0x000fe20000000800 */
[----:B------:R-:W0:Y:S01]  /*0010*/  S2R R0, SR_CTAID.X ;  /* 0x0000000000007919 */ /* 0x000e220000002500 */
[----:B------:R-:W1:Y:S01]  /*0020*/  LDCU.64 UR6, c[0x0][0x358] ;  /* 0x00006b00ff0677ac */ /* 0x000e620008000a00 */
[----:B0-----:R-:W-:-:S13]  /*0030*/  ISETP.NE.AND P0, PT, R0, RZ, PT ;  /* 0x000000ff0000720c */ /* 0x001fda0003f05270 */
[----:B-1----:R-:W-:Y:S05]  /*0040*/  @P0 BRA `(.L_x_175) ;  /* 0x0000000800d80947 */ /* 0x002fea0003800000 */
[----:B------:R-:W0:Y:S01]  /*0050*/  S2R R2, SR_TID.X ;  /* 0x0000000000027919 */ /* 0x000e220000002100 */
[----:B------:R-:W-:Y:S01]  /*0060*/  IMAD.MOV.U32 R3, RZ, RZ, RZ ;  /* 0x000000ffff037224 */ /* 0x000fe200078e00ff */
[----:B0-----:R-:W-:-:S13]  /*0070*/  ISETP.GT.U32.AND P0, PT, R2, 0x13f, PT ;  /* 0x0000013f0200780c */ /* 0x001fda0003f04070 */
[----:B------:R-:W0:Y:S02]  /*0080*/  @!P0 LDC.64 R8, c[0x0][0x380] ;  /* 0x0000e000ff088b82 */ /* 0x000e240000000a00 */
[----:B0-----:R-:W-:-:S05]  /*0090*/  @!P0 IMAD.WIDE.U32 R8, R2, 0x4, R8 ;  /* 0x0000000402088825 */ /* 0x001fca00078e0008 */
[----:B------:R-:W2:Y:S01]  /*00a0*/  @!P0 LDG.E R3, desc[UR6][R8.64] ;  /* 0x0000000608038981 */ /* 0x000ea2000c1e1900 */
[----:B------:R-:W0:Y:S01]  /*00b0*/  LDCU UR8, c[0x0][0x360] ;  /* 0x00006c00ff0877ac */ /* 0x000e220008000800 */
[----:B------:R-:W0:Y:S01]  /*00c0*/  LDC R4, c[0x0][0x364] ;  /* 0x0000d900ff047b82 */ /* 0x000e220000000800 */
[----:B------:R-:W1:Y:S01]  /*00d0*/  S2R R5, SR_TID.Y ;  /* 0x0000000000057919 */ /* 0x000e620000002200 */
[----:B------:R-:W-:-:S06]  /*00e0*/  UMOV UR4, 0x400 ;  /* 0x0000040000047882 */ /* 0x000fcc0000000000 */
[----:B------:R-:W3:Y:S01]  /*00f0*/  S2UR UR5, SR_CgaCtaId ;  /* 0x00000000000579c3 */ /* 0x000ee20000008800 */
[----:B0-----:R-:W-:-:S05]  /*0100*/  IMAD R4, R4, UR8, RZ ;  /* 0x0000000804047c24 */ /* 0x001fca000f8e02ff */
[C---:B------:R-:W-:Y:S02]  /*0110*/  ISETP.GE.U32.AND P0, PT, R4.reuse, 0x40, PT ;  /* 0x000000400400780c */ /* 0x040fe40003f06070 */
[----:B------:R-:W-:Y:S01]  /*0120*/  ISETP.GE.U32.AND P1, PT, R4, 0x80, PT ;  /* 0x000000800400780c */ /* 0x000fe20003f26070 */
[----:B---3--:R-:W-:Y:S01]  /*0130*/  ULEA UR4, UR5, UR4, 0x18 ;  /* 0x0000000405047291 */ /* 0x008fe2000f8ec0ff */
[----:B-1----:R-:W-:-:S05]  /*0140*/  IMAD R5, R5, UR8, R2 ;  /* 0x0000000805057c24 */ /* 0x002fca000f8e0202 */
[----:B------:R-:W-:-:S05]  /*0150*/  LEA R6, R5, UR4, 0x2 ;  /* 0x0000000405067c11 */ /* 0x000fca000f8e10ff */
[----:B--2---:R0:W-:Y:S01]  /*0160*/  @P0 STS [R6], R3 ;  /* 0x0000000306000388 */ /* 0x0041e20000000800 */
        /* <DEDUP_REMOVED lines=141> */
.L_x_176:
        /* <DEDUP_REMOVED lines=16> */
.L_x_190:
[----:B-1----:R-:W-:-:S07]  /*0b40*/  FADD.FTZ R5, R7, R8 ;  /* 0x0000000807057221 */ /* 0x002fce0000010000 */
.L_x_177:
[----:B------:R-:W-:Y:S01]  /*0b50*/  ISETP.NE.AND P0, PT, R2, RZ, PT ;  /* 0x000000ff0200720c */ /* 0x000fe20003f05270 */
[----:B------:R-:W-:Y:S05]  /*0b60*/  WARPSYNC.ALL ;  /* 0x0000000000007948 */ /* 0x000fea0003800000 */
[----:B------:R-:W-:Y:S08]  /*0b70*/  BAR.SYNC.DEFER_BLOCKING 0x0 ;  /* 0x0000000000007b1d */ /* 0x000ff00000010000 */
[----:B0-----:R-:W0:Y:S01]  /*0b80*/  @!P0 LDC.64 R2, c[0x0][0x390] ;  /* 0x0000e400ff028b82 */ /* 0x001e220000000a00 */
[----:B------:R-:W0:Y:S02]  /*0b90*/  @!P0 MUFU.SQRT R5, R5 ;  /* 0x0000000500058308 */ /* 0x000e240000002000 */
[----:B0-----:R0:W-:Y:S02]  /*0ba0*/  @!P0 STG.E desc[UR6][R2.64], R5 ;  /* 0x0000000502008986 */ /* 0x0011e4000c101906 */
.L_x_175:
[----:B------:R-:W2:Y:S02]  /*0bb0*/  LDCU.U8 UR4, c[0x0][0x3a0] ;  /* 0x00007400ff0477ac */ /* 0x000ea40008000000 */
[----:B--2---:R-:W-:-:S06]  /*0bc0*/  UPRMT UR4, UR4, 0x8880, URZ ;  /* 0x0000888004047896 */ /* 0x004fcc00080000ff */
[----:B------:R-:W-:-:S13]  /*0bd0*/  ISETP.NE.AND P0, PT, RZ, UR4, PT ;  /* 0x00000004ff007c0c */ /* 0x000fda000bf05270 */
[----:B------:R-:W-:Y:S05]  /*0be0*/  @!P0 EXIT ;  /* 0x000000000000894d */ /* 0x000fea0003800000 */
[----:B0-----:R-:W0:Y:S01]  /*0bf0*/  S2R R2, SR_TID.X ;  /* 0x0000000000027919 */ /* 0x001e220000002100 */
[----:B------:R-:W0:Y:S01]  /*0c00*/  LDCU UR4, c[0x0][0x3a4] ;  /* 0x00007480ff0477ac */ /* 0x000e220008000800 */
[----:B------:R-:W-:Y:S01]  /*0c10*/  BSSY.RECONVERGENT B0, `(.L_x_179) ;  /* 0x0000013000007945 */ /* 0x000fe20003800200 */
[----:B------:R-:W-:Y:S01]  /*0c20*/  IMAD.MOV.U32 R3, RZ, RZ, RZ ;  /* 0x000000ffff037224 */ /* 0x000fe200078e00ff */
[----:B-1----:R-:W1:Y:S01]  /*0c30*/  S2R R9, SR_TID.Y ;  /* 0x0000000000097919 */ /* 0x002e620000002200 */
[----:B------:R-:W2:Y:S01]  /*0c40*/  LDCU.64 UR8, c[0x0][0x388] ;  /* 0x00007100ff0877ac */ /* 0x000ea20008000a00 */
[----:B0-----:R-:W-:-:S13]  /*0c50*/  ISETP.GE.AND P0, PT, R2, UR4, PT ;  /* 0x0000000402007c0c */ /* 0x001fda000bf06270 */
[----:B-12---:R-:W-:Y:S05]  /*0c60*/  @P0 BRA `(.L_x_180) ;  /* 0x0000000000340947 */ /* 0x006fea0003800000 */
[----:B------:R-:W0:Y:S01]  /*0c70*/  LDC R8, c[0x0][0x360] ;  /* 0x0000d800ff087b82 */ /* 0x000e220000000800 */
[----:B------:R-:W-:Y:S02]  /*0c80*/  IMAD R6, R0, UR4, RZ ;  /* 0x0000000400067c24 */ /* 0x000fe4000f8e02ff */
[----:B------:R-:W-:Y:S02]  /*0c90*/  IMAD.MOV.U32 R3, RZ, RZ, RZ ;  /* 0x000000ffff037224 */ /* 0x000fe400078e00ff */
[----:B------:R-:W-:-:S07]  /*0ca0*/  IMAD.MOV.U32 R7, RZ, RZ, R2 ;  /* 0x000000ffff077224 */ /* 0x000fce00078e0002 */
.L_x_181:
[----:B------:R-:W-:-:S04]  /*0cb0*/  IADD3 R5, P0, PT, R6, R7, RZ ;  /* 0x0000000706057210 */ /* 0x000fc80007f1e0ff */
[----:B------:R-:W-:Y:S02]  /*0cc0*/  LEA.HI.X.SX32 R10, R7, RZ, 0x1, P0 ;  /* 0x000000ff070a7211 */ /* 0x000fe400000f0eff */
[----:B------:R-:W-:-:S04]  /*0cd0*/  LEA R4, P0, R5, UR8, 0x2 ;  /* 0x0000000805047c11 */ /* 0x000fc8000f8010ff */
[----:B------:R-:W-:-:S05]  /*0ce0*/  LEA.HI.X R5, R5, UR9, R10, 0x2, P0 ;  /* 0x0000000905057c11 */ /* 0x000fca00080f140a */
[----:B------:R-:W2:Y:S01]  /*0cf0*/  LDG.E R4, desc[UR6][R4.64] ;  /* 0x0000000604047981 */ /* 0x000ea2000c1e1900 */
[----:B0-----:R-:W-:-:S05]  /*0d00*/  IMAD.IADD R7, R8, 0x1, R7 ;  /* 0x0000000108077824 */ /* 0x001fca00078e0207 */
[----:B------:R-:W-:Y:S01]  /*0d10*/  ISETP.GE.AND P0, PT, R7, UR4, PT ;  /* 0x0000000407007c0c */ /* 0x000fe2000bf06270 */
[----:B--2---:R-:W-:-:S12]  /*0d20*/  FADD.FTZ R3, R4, R3 ;  /* 0x0000000304037221 */ /* 0x004fd80000010000 */
[----:B------:R-:W-:Y:S05]  /*0d30*/  @!P0 BRA `(.L_x_181) ;  /* 0xfffffffc00dc8947 */ /* 0x000fea000383ffff */
.L_x_180:
[----:B------:R-:W-:Y:S05]  /*0d40*/  BSYNC.RECONVERGENT B0 ;  /* 0x0000000000007941 */ /* 0x000fea0003800200 */
.L_x_179:
[----:B------:R-:W0:Y:S01]  /*0d50*/  LDCU UR8, c[0x0][0x360] ;  /* 0x00006c00ff0877ac */ /* 0x000e220008000800 */
[----:B------:R-:W1:Y:S01]  /*0d60*/  LDC R4, c[0x0][0x364] ;  /* 0x0000d900ff047b82 */ /* 0x000e620000000800 */
[----:B------:R-:W-:-:S07]  /*0d70*/  UMOV UR4, 0x400 ;  /* 0x0000040000047882 */ /* 0x000fce0000000000 */
[----:B------:R-:W2:Y:S01]  /*0d80*/  S2UR UR5, SR_CgaCtaId ;  /* 0x00000000000579c3 */ /* 0x000ea20000008800 */
[----:B0-----:R-:W-:Y:S02]  /*0d90*/  IMAD R5, R9, UR8, R2 ;  /* 0x0000000809057c24 */ /* 0x001fe4000f8e0202 */
[----:B-1----:R-:W-:-:S05]  /*0da0*/  IMAD R4, R4, UR8, RZ ;  /* 0x0000000804047c24 */ /* 0x002fca000f8e02ff */
[C---:B------:R-:W-:Y:S02]  /*0db0*/  ISETP.GE.U32.AND P0, PT, R4.reuse, 0x40, PT ;  /* 0x000000400400780c */ /* 0x040fe40003f06070 */
[----:B------:R-:W-:Y:S01]  /*0dc0*/  ISETP.GE.U32.AND P1, PT, R4, 0x80, PT ;  /* 0x000000800400780c */ /* 0x000fe20003f26070 */
[----:B--2---:R-:W-:-:S06]  /*0dd0*/  ULEA UR4, UR5, UR4, 0x18 ;  /* 0x0000000405047291 */ /* 0x004fcc000f8ec0ff */
        /* <DEDUP_REMOVED lines=143> */
.L_x_182:
        /* <DEDUP_REMOVED lines=16> */
.L_x_196:
[----:B-1----:R-:W-:-:S07]  /*17d0*/  FADD.FTZ R5, R7, R8 ;  /* 0x0000000807057221 */ /* 0x002fce0000010000 */
.L_x_183:
[----:B------:R-:W-:Y:S05]  /*17e0*/  WARPSYNC.ALL ;  /* 0x0000000000007948 */ /* 0x000fea0003800000 */
[----:B------:R-:W-:Y:S01]  /*17f0*/  BAR.SYNC.DEFER_BLOCKING 0x0 ;  /* 0x0000000000007b1d */ /* 0x000fe20000010000 */
[----:B------:R-:W-:-:S13]  /*1800*/  ISETP.NE.AND P0, PT, R2, RZ, PT ;  /* 0x000000ff0200720c */ /* 0x000fda0003f05270 */
[----:B------:R-:W-:Y:S05]  /*1810*/  @P0 EXIT ;  /* 0x000000000000094d */ /* 0x000fea0003800000 */
[----:B0-----:R-:W0:Y:S01]  /*1820*/  LDC.64 R2, c[0x0][0x398] ;  /* 0x0000e600ff027b82 */ /* 0x001e220000000a00 */
[----:B------:R-:W2:Y:S01]  /*1830*/  MUFU.SQRT R5, R5 ;  /* 0x0000000500057308 */ /* 0x000ea20000002000 */
[----:B0-----:R-:W-:-:S05]  /*1840*/  IMAD.WIDE.U32 R2, R0, 0x4, R2 ;  /* 0x0000000400027825 */ /* 0x001fca00078e0002 */
[----:B--2---:R-:W-:Y:S01]  /*1850*/  STG.E desc[UR6][R2.64], R5 ;  /* 0x0000000502007986 */ /* 0x004fe2000c101906 */
[----:B------:R-:W-:Y:S05]  /*1860*/  EXIT ;  /* 0x000000000000794d */ /* 0x000fea0003800000 */
.L_x_178:
[----:B------:R-:W-:Y:S02]  /*1870*/  IMAD.MOV.U32 R10, RZ, RZ, 0x10 ;  /* 0x00000010ff0a7424 */ /* 0x000fe400078e00ff */
[----:B------:R-:W-:Y:S02]  /*1880*/  HFMA2 R12, -RZ, RZ, 0, 1.847743988037109375e-06 ;  /* 0x0000001fff0c7431 */ /* 0x000fe400000001ff */
[----:B-1----:R-:W-:-:S07]  /*1890*/  IMAD.MOV.U32 R9, RZ, RZ, -0x1 ;  /* 0xffffffffff097424 */ /* 0x002fce00078e00ff */
[----:B------:R-:W-:Y:S05]  /*18a0*/  WARPSYNC.COLLECTIVE R9, `(.L_x_185) ;  /* 0x0000000009087348 */ /* 0x000fea0003c00000 */
[----:B------:R0:W1:Y:S02]  /*18b0*/  SHFL.DOWN P0, R8, R3, R10, R12 ;  /* 0x0800000a03087389 */ /* 0x000064000000000c */
[----:B01----:R-:W-:Y:S05]  /*18c0*/  ENDCOLLECTIVE ;  /* 0x000000000000791b */ /* 0x003fea0003800000 */
.L_x_185:
[----:B------:R-:W-:Y:S02]  /*18d0*/  IMAD.MOV.U32 R10, RZ, RZ, 0x8 ;  /* 0x00000008ff0a7424 */ /* 0x000fe400078e00ff */
[----:B------:R-:W-:-:S04]  /*18e0*/  IMAD.MOV.U32 R4, RZ, RZ, R8 ;  /* 0x000000ffff047224 */ /* 0x000fc800078e0008 */
[----:B------:R-:W-:-:S04]  /*18f0*/  FADD.FTZ R4, R4, R3 ;  /* 0x0000000304047221 */ /* 0x000fc80000010000 */
[----:B------:R-:W-:-:S07]  /*1900*/  IMAD.MOV.U32 R3, RZ, RZ, R4 ;  /* 0x000000ffff037224 */ /* 0x000fce00078e0004 */
[----:B------:R-:W-:Y:S05]  /*1910*/  WARPSYNC.COLLECTIVE R9, `(.L_x_186) ;  /* 0x0000000009087348 */ /* 0x000fea0003c00000 */
[----:B------:R0:W1:Y:S02]  /*1920*/  SHFL.DOWN P0, R8, R3, R10, R12 ;  /* 0x0800000a03087389 */ /* 0x000064000000000c */
[----:B01----:R-:W-:Y:S05]  /*1930*/  ENDCOLLECTIVE ;  /* 0x000000000000791b */ /* 0x003fea0003800000 */
.L_x_186:
[----:B------:R-:W-:Y:S02]  /*1940*/  IMAD.MOV.U32 R10, RZ, RZ, 0x4 ;  /* 0x00000004ff0a7424 */ /* 0x000fe400078e00ff */
[----:B------:R-:W-:-:S04]  /*1950*/  IMAD.MOV.U32 R5, RZ, RZ, R8 ;  /* 0x000000ffff057224 */ /* 0x000fc800078e0008 */
[----:B------:R-:W-:-:S05]  /*1960*/  FADD.FTZ R5, R4, R5 ;  /* 0x0000000504057221 */ /* 0x000fca0000010000 */
[----:B------:R-:W-:-:S07]  /*1970*/  MOV R3, R5 ;  /* 0x0000000500037202 */ /* 0x000fce0000000f00 */
[----:B------:R-:W-:Y:S05]  /*1980*/  WARPSYNC.COLLECTIVE R9, `(.L_x_187) ;  /* 0x0000000009087348 */ /* 0x000fea0003c00000 */
[----:B------:R0:W1:Y:S02]  /*1990*/  SHFL.DOWN P0, R8, R3, R10, R12 ;  /* 0x0800000a03087389 */ /* 0x000064000000000c */
[----:B01----:R-:W-:Y:S05]  /*19a0*/  ENDCOLLECTIVE ;  /* 0x000000000000791b */ /* 0x003fea0003800000 */
.L_x_187:
[----:B------:R-:W-:Y:S02]  /*19b0*/  IMAD.MOV.U32 R10, RZ, RZ, 0x2 ;  /* 0x00000002ff0a7424 */ /* 0x000fe400078e00ff */
[----:B------:R-:W-:-:S04]  /*19c0*/  IMAD.MOV.U32 R6, RZ, RZ, R8 ;  /* 0x000000ffff067224 */ /* 0x000fc800078e0008 */
[----:B------:R-:W-:-:S04]  /*19d0*/  FADD.FTZ R6, R5, R6 ;  /* 0x0000000605067221 */ /* 0x000fc80000010000 */
[----:B------:R-:W-:-:S07]  /*19e0*/  IMAD.MOV.U32 R3, RZ, RZ, R6 ;  /* 0x000000ffff037224 */ /* 0x000fce00078e0006 */
[----:B------:R-:W-:Y:S05]  /*19f0*/  WARPSYNC.COLLECTIVE R9, `(.L_x_188) ;  /* 0x0000000009087348 */ /* 0x000fea0003c00000 */
[----:B------:R0:W1:Y:S02]  /*1a00*/  SHFL.DOWN P0, R8, R3, R10, R12 ;  /* 0x0800000a03087389 */ /* 0x000064000000000c */
[----:B01----:R-:W-:Y:S05]  /*1a10*/  ENDCOLLECTIVE ;  /* 0x000000000000791b */ /* 0x003fea0003800000 */
.L_x_188:
[----:B------:R-:W-:Y:S02]  /*1a20*/  IMAD.MOV.U32 R10, RZ, RZ, 0x1 ;  /* 0x00000001ff0a7424 */ /* 0x000fe400078e00ff */
[----:B------:R-:W-:-:S04]  /*1a30*/  IMAD.MOV.U32 R7, RZ, RZ, R8 ;  /* 0x000000ffff077224 */ /* 0x000fc800078e0008 */
[----:B------:R-:W-:-:S05]  /*1a40*/  FADD.FTZ R7, R6, R7 ;  /* 0x0000000706077221 */ /* 0x000fca0000010000 */
[----:B------:R-:W-:-:S07]  /*1a50*/  MOV R3, R7 ;  /* 0x0000000700037202 */ /* 0x000fce0000000f00 */
[----:B------:R-:W-:Y:S05]  /*1a60*/  WARPSYNC.COLLECTIVE R9, `(.L_x_189) ;  /* 0x0000000009087348 */ /* 0x000fea0003c00000 */
[----:B------:R0:W1:Y:S02]  /*1a70*/  SHFL.DOWN P0, R8, R3, R10, R12 ;  /* 0x0800000a03087389 */ /* 0x000064000000000c */
[----:B01----:R-:W-:Y:S05]  /*1a80*/  ENDCOLLECTIVE ;  /* 0x000000000000791b */ /* 0x003fea0003800000 */
.L_x_189:
[----:B------:R-:W-:Y:S05]  /*1a90*/  BRA `(.L_x_190) ;  /* 0xfffffff000287947 */ /* 0x000fea000383ffff */
.L_x_184:
[----:B------:R-:W-:Y:S02]  /*1aa0*/  IMAD.MOV.U32 R10, RZ, RZ, 0x10 ;  /* 0x00000010ff0a7424 */ /* 0x000fe400078e00ff */
[----:B------:R-:W-:Y:S02]  /*1ab0*/  IMAD.MOV.U32 R12, RZ, RZ, 0x1f ;  /* 0x0000001fff0c7424 */ /* 0x000fe400078e00ff */
[----:B-1----:R-:W-:-:S07]  /*1ac0*/  IMAD.MOV.U32 R9, RZ, RZ, -0x1 ;  /* 0xffffffffff097424 */ /* 0x002fce00078e00ff */
[----:B------:R-:W-:Y:S05]  /*1ad0*/  WARPSYNC.COLLECTIVE R9, `(.L_x_191) ;  /* 0x0000000009087348 */ /* 0x000fea0003c00000 */
[----:B------:R0:W1:Y:S02]  /*1ae0*/  SHFL.DOWN P0, R8, R3, R10, R12 ;  /* 0x0800000a03087389 */ /* 0x000064000000000c */
[----:B01----:R-:W-:Y:S05]  /*1af0*/  ENDCOLLECTIVE ;  /* 0x000000000000791b */ /* 0x003fea0003800000 */
.L_x_191:
[----:B------:R-:W-:Y:S02]  /*1b00*/  IMAD.MOV.U32 R10, RZ, RZ, 0x8 ;  /* 0x00000008ff0a7424 */ /* 0x000fe400078e00ff */
[----:B------:R-:W-:-:S04]  /*1b10*/  IMAD.MOV.U32 R4, RZ, RZ, R8 ;  /* 0x000000ffff047224 */ /* 0x000fc800078e0008 */
[----:B------:R-:W-:-:S05]  /*1b20*/  FADD.FTZ R4, R4, R3 ;  /* 0x0000000304047221 */ /* 0x000fca0000010000 */
[----:B------:R-:W-:-:S07]  /*1b30*/  MOV R3, R4 ;  /* 0x0000000400037202 */ /* 0x000fce0000000f00 */
[----:B------:R-:W-:Y:S05]  /*1b40*/  WARPSYNC.COLLECTIVE R9, `(.L_x_192) ;  /* 0x0000000009087348 */ /* 0x000fea0003c00000 */
[----:B------:R0:W1:Y:S02]  /*1b50*/  SHFL.DOWN P0, R8, R3, R10, R12 ;  /* 0x0800000a03087389 */ /* 0x000064000000000c */
[----:B01----:R-:W-:Y:S05]  /*1b60*/  ENDCOLLECTIVE ;  /* 0x000000000000791b */ /* 0x003fea0003800000 */
.L_x_192:
[----:B------:R-:W-:Y:S02]  /*1b70*/  IMAD.MOV.U32 R10, RZ, RZ, 0x4 ;  /* 0x00000004ff0a7424 */ /* 0x000fe400078e00ff */
[----:B------:R-:W-:-:S04]  /*1b80*/  IMAD.MOV.U32 R5, RZ, RZ, R8 ;  /* 0x000000ffff057224 */ /* 0x000fc800078e0008 */
[----:B------:R-:W-:-:S04]  /*1b90*/  FADD.FTZ R5, R4, R5 ;  /* 0x0000000504057221 */ /* 0x000fc80000010000 */
[----:B------:R-:W-:-:S07]  /*1ba0*/  IMAD.MOV.U32 R3, RZ, RZ, R5 ;  /* 0x000000ffff037224 */ /* 0x000fce00078e0005 */
[----:B------:R-:W-:Y:S05]  /*1bb0*/  WARPSYNC.COLLECTIVE R9, `(.L_x_193) ;  /* 0x0000000009087348 */ /* 0x000fea0003c00000 */
[----:B------:R0:W1:Y:S02]  /*1bc0*/  SHFL.DOWN P0, R8, R3, R10, R12 ;  /* 0x0800000a03087389 */ /* 0x000064000000000c */
[----:B01----:R-:W-:Y:S05]  /*1bd0*/  ENDCOLLECTIVE ;  /* 0x000000000000791b */ /* 0x003fea0003800000 */
.L_x_193:
[----:B------:R-:W-:Y:S02]  /*1be0*/  IMAD.MOV.U32 R10, RZ, RZ, 0x2 ;  /* 0x00000002ff0a7424 */ /* 0x000fe400078e00ff */
[----:B------:R-:W-:-:S04]  /*1bf0*/  IMAD.MOV.U32 R6, RZ, RZ, R8 ;  /* 0x000000ffff067224 */ /* 0x000fc800078e0008 */
[----:B------:R-:W-:-:S05]  /*1c00*/  FADD.FTZ R6, R5, R6 ;  /* 0x0000000605067221 */ /* 0x000fca0000010000 */
[----:B------:R-:W-:-:S07]  /*1c10*/  MOV R3, R6 ;  /* 0x0000000600037202 */ /* 0x000fce0000000f00 */
[----:B------:R-:W-:Y:S05]  /*1c20*/  WARPSYNC.COLLECTIVE R9, `(.L_x_194) ;  /* 0x0000000009087348 */ /* 0x000fea0003c00000 */
[----:B------:R0:W1:Y:S02]  /*1c30*/  SHFL.DOWN P0, R8, R3, R10, R12 ;  /* 0x0800000a03087389 */ /* 0x000064000000000c */
[----:B01----:R-:W-:Y:S05]  /*1c40*/  ENDCOLLECTIVE ;  /* 0x000000000000791b */ /* 0x003fea0003800000 */
.L_x_194:
[----:B------:R-:W-:Y:S02]  /*1c50*/  IMAD.MOV.U32 R10, RZ, RZ, 0x1 ;  /* 0x00000001ff0a7424 */ /* 0x000fe400078e00ff */
[----:B------:R-:W-:-:S04]  /*1c60*/  IMAD.MOV.U32 R7, RZ, RZ, R8 ;  /* 0x000000ffff077224 */ /* 0x000fc800078e0008 */
[----:B------:R-:W-:-:S04]  /*1c70*/  FADD.FTZ R7, R6, R7 ;  /* 0x0000000706077221 */ /* 0x000fc80000010000 */
[----:B------:R-:W-:-:S07]  /*1c80*/  IMAD.MOV.U32 R3, RZ, RZ, R7 ;  /* 0x000000ffff037224 */ /* 0x000fce00078e0007 */
[----:B------:R-:W-:Y:S05]  /*1c90*/  WARPSYNC.COLLECTIVE R9, `(.L_x_195) ;  /* 0x0000000009087348 */ /* 0x000fea0003c00000 */
[----:B------:R0:W1:Y:S02]  /*1ca0*/  SHFL.DOWN P0, R8, R3, R10, R12 ;  /* 0x0800000a03087389 */ /* 0x000064000000000c */
[----:B01----:R-:W-:Y:S05]  /*1cb0*/  ENDCOLLECTIVE ;  /* 0x000000000000791b */ /* 0x003fea0003800000 */
.L_x_195:
[----:B------:R-:W-:Y:S05]  /*1cc0*/  BRA `(.L_x_196) ;  /* 0xfffffff800c07947 */ /* 0x000fea000383ffff */
.L_x_197:
        /* <DEDUP_REMOVED lines=11> */
.L_x_207:


//--------------------- .nv.shared._Z25multi_tensor_apply_kernelI18TensorListMetadataILi1EE14MaxNormFunctorIN3c104HalfEEJPfS6_biEEvlPViT_T0_DpT1_ --------------------------
	.section	.nv.shared._Z25multi_tensor_apply_kernelI18TensorListMetadataILi1EE14MaxNormFunctorIN3c104HalfEEJPfS6_biEEvlPViT_T0_DpT1_,"aw",@nobits
	.sectionflags	@""
	.align	4
.nv.shared._Z25multi_tensor_apply_kernelI18TensorListMetadataILi1EE14MaxNormFunctorIN3c104HalfEEJPfS6_biEEvlPViT_T0_DpT1_:
	.zero		3072


//--------------------- .nv.shared.reserved.0     --------------------------
	.section	.nv.shared.reserved.0,"aw",@nobits
	.weak		__nv_reservedSMEM_offset_0_alias
	.size		__nv_reservedSMEM_offset_0_alias, 0, 64
	.other		__nv_reservedSMEM_offset_0_alias,@"STO_CUDA_RESERVED_SHARED STV_DEFAULT"
__nv_reservedSMEM_offset_0_alias:
	.zero		0
	.zero		64


//--------------------- .nv.global                --------------------------
	.section	.nv.global,"aw",@nobits
.nv.global:
	.type		_ZN60_INTERNAL_14a5a7e7_29_multi_tensor_l2norm_kernel_cu_0ab45fc84cuda3std3__48in_placeE,@object
	.size		_ZN60_INTERNAL_14a5a7e7_29_multi_tensor_l2norm_kernel_cu_0ab45fc84cuda3std3__48in_placeE,(_ZN60_INTERNAL_14a5a7e7_29_multi_tensor_l2norm_kernel_cu_0ab45fc84cuda3std6ranges3__45__cpo8distanceE - _ZN60_INTERNAL_14a5a7e7_29_multi_tensor_l2norm_kernel_cu_0ab45fc84cuda3std3__48in_placeE)
_ZN60_INTERNAL_14a5a7e7_29_multi_tensor_l2norm_kernel_cu_0ab45fc84cuda3std3__48in_placeE:
	.zero		1
	.type		_ZN60_INTERNAL_14a5a7e7_29_multi_tensor_l2norm_kernel_cu_0ab45fc84cuda3std6ranges3__45__cpo8distanceE,@object
	.size		_ZN60_INTERNAL_14a5a7e7_29_multi_tensor_l2norm_kernel_cu_0ab45fc84cuda3std6ranges3__45__cpo8distanceE,(_ZN60_INTERNAL_14a5a7e7_29_multi_tensor_l2norm_kernel_cu_0ab45fc84cuda3std3__45__cpo6cbeginE - _ZN60_INTERNAL_14a5a7e7_29_multi_tensor_l2norm_kernel_cu_0ab45fc84cuda3std6ranges3__45__cpo8distanceE)
_ZN60_INTERNAL_14a5a7e7_29_multi_tensor_l2norm_kernel_cu_0ab45fc84cuda3std6ranges3__45__cpo8distanceE:
	.zero		1
	.type		_ZN60_INTERNAL_14a5a7e7_29_multi_tensor_l2norm_kernel_cu_0ab45fc84cuda3std3__45__cpo6cbeginE,@object
	.size		_ZN60_INTERNAL_14a5a7e7_29_multi_tensor_l2norm_kernel_cu_0ab45fc84cuda3std3__45__cpo6cbeginE,(_ZN60_INTERNAL_14a5a7e7_29_multi_tensor_l2norm_kernel_cu_0ab45fc84cuda3std6ranges3__45__cpo7advanceE - _ZN60_INTERNAL_14a5a7e7_29_multi_tensor_l2norm_kernel_cu_0ab45fc84cuda3std3__45__cpo6cbeginE)
_ZN60_INTERNAL_14a5a7e7_29_multi_tensor_l2norm_kernel_cu_0ab45fc84cuda3std3__45__cpo6cbeginE:
	.zero		1
	.type		_ZN60_INTERNAL_14a5a7e7_29_multi_tensor_l2norm_kernel_cu_0ab45fc84cuda3std6ranges3__45__cpo7advanceE,@object
	.size		_ZN60_INTERNAL_14a5a7e7_29_multi_tensor_l2norm_kernel_cu_0ab45fc84cuda3std6ranges3__45__cpo7advanceE,(_ZN60_INTERNAL_14a5a7e7_29_multi_tensor_l2norm_kernel_cu_0ab45fc84cuda3std3__45__cpo7crbeginE - _ZN60_INTERNAL_14a5a7e7_29_multi_tensor_l2norm_kernel_cu_0ab45fc84cuda3std6ranges3__45__cpo7advanceE)
_ZN60_INTERNAL_14a5a7e7_29_multi_tensor_l2norm_kernel_cu_0ab45fc84cuda3std6ranges3__45__cpo7advanceE:
	.zero		1
	.type		_ZN60_INTERNAL_14a5a7e7_29_multi_tensor_l2norm_kernel_cu_0ab45fc84cuda3std3__45__cpo7crbeginE,@object
	.size		_ZN60_INTERNAL_14a5a7e7_29_multi_tensor_l2norm_kernel_cu_0ab45fc84cuda3std3__45__cpo7crbeginE,(_ZN60_INTERNAL_14a5a7e7_29_multi_tensor_l2norm_kernel_cu_0ab45fc84cuda3std6ranges3__45__cpo4dataE - _ZN60_INTERNAL_14a5a7e7_29_multi_tensor_l2norm_kernel_cu_0ab45fc84cuda3std3__45__cpo7crbeginE)
_ZN60_INTERNAL_14a5a7e7_29_multi_tensor_l2norm_kernel_cu_0ab45fc84cuda3std3__45__cpo7crbeginE:
	.zero		1
	.type		_ZN60_INTERNAL_14a5a7e7_29_multi_tensor_l2norm_kernel_cu_0ab45fc84cuda3std6ranges3__45__cpo4dataE,@object
	.size		_ZN60_INTERNAL_14a5a7e7_29_multi_tensor_l2norm_kernel_cu_0ab45fc84cuda3std6ranges3__45__cpo4dataE,(_ZN60_INTERNAL_14a5a7e7_29_multi_tensor_l2norm_kernel_cu_0ab45fc84cuda3std6ranges3__45__cpo5beginE - _ZN60_INTERNAL_14a5a7e7_29_multi_tensor_l2norm_kernel_cu_0ab45fc84cuda3std6ranges3__45__cpo4dataE)
_ZN60_INTERNAL_14a5a7e7_29_multi_tensor_l2norm_kernel_cu_0ab45fc84cuda3std6ranges3__45__cpo4dataE:
	.zero		1
	.type		_ZN60_INTERNAL_14a5a7e7_29_multi_tensor_l2norm_kernel_cu_0ab45fc84cuda3std6ranges3__45__cpo5beginE,@object
	.size		_ZN60_INTERNAL_14a5a7e7_29_multi_tensor_l2norm_kernel_cu_0ab45fc84cuda3std6ranges3__45__cpo5beginE,(_ZN60_INTERNAL_14a5a7e7_29_multi_tensor_l2norm_kernel_cu_0ab45fc84cuda3std3__462_GLOBAL__N__14a5a7e7_29_multi_tensor_l2norm_kernel_cu_0ab45fc86ignoreE - _ZN60_INTERNAL_14a5a7e7_29_multi_tensor_l2norm_kernel_cu_0ab45fc84cuda3std6ranges3__45__cpo5beginE)
_ZN60_INTERNAL_14a5a7e7_29_multi_tensor_l2norm_kernel_cu_0ab45fc84cuda3std6ranges3__45__cpo5beginE:
	.zero		1
	.type		_ZN60_INTERNAL_14a5a7e7_29_multi_tensor_l2norm_kernel_cu_0ab45fc84cuda3std3__462_GLOBAL__N__14a5a7e7_29_multi_tensor_l2norm_kernel_cu_0ab45fc86ignoreE,@object
	.size		_ZN60_INTERNAL_14a5a7e7_29_multi_tensor_l2norm_kernel_cu_0ab45fc84cuda3std3__462_GLOBAL__N__14a5a7e7_29_multi_tensor_l2norm_kernel_cu_0ab45fc86ignoreE,(_ZN60_INTERNAL_14a5a7e7_29_multi_tensor_l2norm_kernel_cu_0ab45fc84cuda3std6ranges3__45__cpo4sizeE - _ZN60_INTERNAL_14a5a7e7_29_multi_tensor_l2norm_kernel_cu_0ab45fc84cuda3std3__462_GLOBAL__N__14a5a7e7_29_multi_tensor_l2norm_kernel_cu_0ab45fc86ignoreE)
_ZN60_INTERNAL_14a5a7e7_29_multi_tensor_l2norm_kernel_cu_0ab45fc84cuda3std3__462_GLOBAL__N__14a5a7e7_29_multi_tensor_l2norm_kernel_cu_0ab45fc86ignoreE:
	.zero		1
	.type		_ZN60_INTERNAL_14a5a7e7_29_multi_tensor_l2norm_kernel_cu_0ab45fc84cuda3std6ranges3__45__cpo4sizeE,@object
	.size		_ZN60_INTERNAL_14a5a7e7_29_multi_tensor_l2norm_kernel_cu_0ab45fc84cuda3std6ranges3__45__cpo4sizeE,(_ZN60_INTERNAL_14a5a7e7_29_multi_tensor_l2norm_kernel_cu_0ab45fc84cuda3std3__45__cpo5beginE - _ZN60_INTERNAL_14a5a7e7_29_multi_tensor_l2norm_kernel_cu_0ab45fc84cuda3std6ranges3__45__cpo4sizeE)
_ZN60_INTERNAL_14a5a7e7_29_multi_tensor_l2norm_kernel_cu_0ab45fc84cuda3std6ranges3__45__cpo4sizeE:
	.zero		1
	.type		_ZN60_INTERNAL_14a5a7e7_29_multi_tensor_l2norm_kernel_cu_0ab45fc84cuda3std3__45__cpo5beginE,@object
	.size		_ZN60_INTERNAL_14a5a7e7_29_multi_tensor_l2norm_kernel_cu_0ab45fc84cuda3std3__45__cpo5beginE,(_ZN60_INTERNAL_14a5a7e7_29_multi_tensor_l2norm_kernel_cu_0ab45fc84cuda3std6ranges3__45__cpo6cbeginE - _ZN60_INTERNAL_14a5a7e7_29_multi_tensor_l2norm_kernel_cu_0ab45fc84cuda3std3__45__cpo5beginE)
_ZN60_INTERNAL_14a5a7e7_29_multi_tensor_l2norm_kernel_cu_0ab45fc84cuda3std3__45__cpo5beginE:
	.zero		1
	.type		_ZN60_INTERNAL_14a5a7e7_29_multi_tensor_l2norm_kernel_cu_0ab45fc84cuda3std6ranges3__45__cpo6cbeginE,@object
	.size		_ZN60_INTERNAL_14a5a7e7_29_multi_tensor_l2norm_kernel_cu_0ab45fc84cuda3std6ranges3__45__cpo6cbeginE,(_ZN60_INTERNAL_14a5a7e7_29_multi_tensor_l2norm_kernel_cu_0ab45fc84cuda3std3__45__cpo6rbeginE - _ZN60_INTERNAL_14a5a7e7_29_multi_tensor_l2norm_kernel_cu_0ab45fc84cuda3std6ranges3__45__cpo6cbeginE)
_ZN60_INTERNAL_14a5a7e7_29_multi_tensor_l2norm_kernel_cu_0ab45fc84cuda3std6ranges3__45__cpo6cbeginE:
	.zero		1
	.type		_ZN60_INTERNAL_14a5a7e7_29_multi_tensor_l2norm_kernel_cu_0ab45fc84cuda3std3__45__cpo6rbeginE,@object
	.size		_ZN60_INTERNAL_14a5a7e7_29_multi_tensor_l2norm_kernel_cu_0ab45fc84cuda3std3__45__cpo6rbeginE,(_ZN60_INTERNAL_14a5a7e7_29_multi_tensor_l2norm_kernel_cu_0ab45fc84cuda3std6ranges3__45__cpo4nextE - _ZN60_INTERNAL_14a5a7e7_29_multi_tensor_l2norm_kernel_cu_0ab45fc84cuda3std3__45__cpo6rbeginE)
_ZN60_INTERNAL_14a5a7e7_29_multi_tensor_l2norm_kernel_cu_0ab45fc84cuda3std3__45__cpo6rbeginE:
	.zero		1
	.type		_ZN60_INTERNAL_14a5a7e7_29_multi_tensor_l2norm_kernel_cu_0ab45fc84cuda3std6ranges3__45__cpo4nextE,@object
	.size		_ZN60_INTERNAL_14a5a7e7_29_multi_tensor_l2norm_kernel_cu_0ab45fc84cuda3std6ranges3__45__cpo4nextE,(_ZN60_INTERNAL_14a5a7e7_29_multi_tensor_l2norm_kernel_cu_0ab45fc84cuda3std6ranges3__45__cpo4swapE - _ZN60_INTERNAL_14a5a7e7_29_multi_tensor_l2norm_kernel_cu_0ab45fc84cuda3std6ranges3__45__cpo4nextE)
_ZN60_INTERNAL_14a5a7e7_29_multi_tensor_l2norm_kernel_cu_0ab45fc84cuda3std6ranges3__45__cpo4nextE:
	.zero		1
	.type		_ZN60_INTERNAL_14a5a7e7_29_multi_tensor_l2norm_kernel_cu_0ab45fc84cuda3std6ranges3__45__cpo4swapE,@object
	.size		_ZN60_INTERNAL_14a5a7e7_29_multi_tensor_l2norm_kernel_cu_0ab45fc84cuda3std6ranges3__45__cpo4swapE,(_ZN60_INTERNAL_14a5a7e7_29_multi_tensor_l2norm_kernel_cu_0ab45fc84cuda3std3__420unreachable_sentinelE - _ZN60_INTERNAL_14a5a7e7_29_multi_tensor_l2norm_kernel_cu_0ab45fc84cuda3std6ranges3__45__cpo4swapE)
_ZN60_INTERNAL_14a5a7e7_29_multi_tensor_l2norm_kernel_cu_0ab45fc84cuda3std6ranges3__45__cpo4swapE:
	.zero		1
	.type		_ZN60_INTERNAL_14a5a7e7_29_multi_tensor_l2norm_kernel_cu_0ab45fc84cuda3std3__420unreachable_sentinelE,@object
	.size		_ZN60_INTERNAL_14a5a7e7_29_multi_tensor_l2norm_kernel_cu_0ab45fc84cuda3std3__420unreachable_sentinelE,(_ZN60_INTERNAL_14a5a7e7_29_multi_tensor_l2norm_kernel_cu_0ab45fc86thrust24THRUST_300001_SM_1030_NS6system6detail10sequential3seqE - _ZN60_INTERNAL_14a5a7e7_29_multi_tensor_l2norm_kernel_cu_0ab45fc84cuda3std3__420unreachable_sentinelE)
_ZN60_INTERNAL_14a5a7e7_29_multi_tensor_l2norm_kernel_cu_0ab45fc84cuda3std3__420unreachable_sentinelE:
	.zero		1
	.type		_ZN60_INTERNAL_14a5a7e7_29_multi_tensor_l2norm_kernel_cu_0ab45fc86thrust24THRUST_300001_SM_1030_NS6system6detail10sequential3seqE,@object
	.size		_ZN60_INTERNAL_14a5a7e7_29_multi_tensor_l2norm_kernel_cu_0ab45fc86thrust24THRUST_300001_SM_1030_NS6system6detail10sequential3seqE,(_ZN60_INTERNAL_14a5a7e7_29_multi_tensor_l2norm_kernel_cu_0ab45fc84cuda3std3__45__cpo4cendE - _ZN60_INTERNAL_14a5a7e7_29_multi_tensor_l2norm_kernel_cu_0ab45fc86thrust24THRUST_300001_SM_1030_NS6system6detail10sequential3seqE)
_ZN60_INTERNAL_14a5a7e7_29_multi_tensor_l2norm_kernel_cu_0ab45fc86thrust24THRUST_300001_SM_1030_NS6system6detail10sequential3seqE:
	.zero		1
	.type		_ZN60_INTERNAL_14a5a7e7_29_multi_tensor_l2norm_kernel_cu_0ab45fc84cuda3std3__45__cpo4cendE,@object
	.size		_ZN60_INTERNAL_14a5a7e7_29_multi_tensor_l2norm_kernel_cu_0ab45fc84cuda3std3__45__cpo4cendE,(_ZN60_INTERNAL_14a5a7e7_29_multi_tensor_l2norm_kernel_cu_0ab45fc84cuda3std6ranges3__45__cpo9iter_swapE - _ZN60_INTERNAL_14a5a7e7_29_multi_tensor_l2norm_kernel_cu_0ab45fc84cuda3std3__45__cpo4cendE)
_ZN60_INTERNAL_14a5a7e7_29_multi_tensor_l2norm_kernel_cu_0ab45fc84cuda3std3__45__cpo4cendE:
	.zero		1
	.type		_ZN60_INTERNAL_14a5a7e7_29_multi_tensor_l2norm_kernel_cu_0ab45fc84cuda3std6ranges3__45__cpo9iter_swapE,@object
	.size		_ZN60_INTERNAL_14a5a7e7_29_multi_tensor_l2norm_kernel_cu_0ab45fc84cuda3std6ranges3__45__cpo9iter_swapE,(_ZN60_INTERNAL_14a5a7e7_29_multi_tensor_l2norm_kernel_cu_0ab45fc84cuda3std3__45__cpo5crendE - _ZN60_INTERNAL_14a5a7e7_29_multi_tensor_l2norm_kernel_cu_0ab45fc84cuda3std6ranges3__45__cpo9iter_swapE)
_ZN60_INTERNAL_14a5a7e7_29_multi_tensor_l2norm_kernel_cu_0ab45fc84cuda3std6ranges3__45__cpo9iter_swapE:
	.zero		1
	.type		_ZN60_INTERNAL_14a5a7e7_29_multi_tensor_l2norm_kernel_cu_0ab45fc84cuda3std3__45__cpo5crendE,@object
	.size		_ZN60_INTERNAL_14a5a7e7_29_multi_tensor_l2norm_kernel_cu_0ab45fc84cuda3std3__45__cpo5crendE,(_ZN60_INTERNAL_14a5a7e7_29_multi_tensor_l2norm_kernel_cu_0ab45fc84cuda3std6ranges3__45__cpo5cdataE - _ZN60_INTERNAL_14a5a7e7_29_multi_tensor_l2norm_kernel_cu_0ab45fc84cuda3std3__45__cpo5crendE)
_ZN60_INTERNAL_14a5a7e7_29_multi_tensor_l2norm_kernel_cu_0ab45fc84cuda3std3__45__cpo5crendE:
	.zero		1
	.type		_ZN60_INTERNAL_14a5a7e7_29_multi_tensor_l2norm_kernel_cu_0ab45fc84cuda3std6ranges3__45__cpo5cdataE,@object
	.size		_ZN60_INTERNAL_14a5a7e7_29_multi_tensor_l2norm_kernel_cu_0ab45fc84cuda3std6ranges3__45__cpo5cdataE,(_ZN60_INTERNAL_14a5a7e7_29_multi_tensor_l2norm_kernel_cu_0ab45fc84cuda3std6ranges3__45__cpo3endE - _ZN60_INTERNAL_14a5a7e7_29_multi_tensor_l2norm_kernel_cu_0ab45fc84cuda3std6ranges3__45__cpo5cdataE)
_ZN60_INTERNAL_14a5a7e7_29_multi_tensor_l2norm_kernel_cu_0ab45fc84cuda3std6ranges3__45__cpo5cdataE:
	.zero		1
	.type		_ZN60_INTERNAL_14a5a7e7_29_multi_tensor_l2norm_kernel_cu_0ab45fc84cuda3std6ranges3__45__cpo3endE,@object
	.size		_ZN60_INTERNAL_14a5a7e7_29_multi_tensor_l2norm_kernel_cu_0ab45fc84cuda3std6ranges3__45__cpo3endE,(_ZN60_INTERNAL_14a5a7e7_29_multi_tensor_l2norm_kernel_cu_0ab45fc84cuda3std3__419piecewise_constructE - _ZN60_INTERNAL_14a5a7e7_29_multi_tensor_l2norm_kernel_cu_0ab45fc84cuda3std6ranges3__45__cpo3endE)
_ZN60_INTERNAL_14a5a7e7_29_multi_tensor_l2norm_kernel_cu_0ab45fc84cuda3std6ranges3__45__cpo3endE:
	.zero		1
	.type		_ZN60_INTERNAL_14a5a7e7_29_multi_tensor_l2norm_kernel_cu_0ab45fc84cuda3std3__419piecewise_constructE,@object
	.size		_ZN60_INTERNAL_14a5a7e7_29_multi_tensor_l2norm_kernel_cu_0ab45fc84cuda3std3__419piecewise_constructE,(_ZN60_INTERNAL_14a5a7e7_29_multi_tensor_l2norm_kernel_cu_0ab45fc84cuda3std6ranges3__45__cpo5ssizeE - _ZN60_INTERNAL_14a5a7e7_29_multi_tensor_l2norm_kernel_cu_0ab45fc84cuda3std3__419piecewise_constructE)
_ZN60_INTERNAL_14a5a7e7_29_multi_tensor_l2norm_kernel_cu_0ab45fc84cuda3std3__419piecewise_constructE:
	.zero		1
	.type		_ZN60_INTERNAL_14a5a7e7_29_multi_tensor_l2norm_kernel_cu_0ab45fc84cuda3std6ranges3__45__cpo5ssizeE,@object
	.size		_ZN60_INTERNAL_14a5a7e7_29_multi_tensor_l2norm_kernel_cu_0ab45fc84cuda3std6ranges3__45__cpo5ssizeE,(_ZN60_INTERNAL_14a5a7e7_29_multi_tensor_l2norm_kernel_cu_0ab45fc84cuda3std3__45__cpo3endE - _ZN60_INTERNAL_14a5a7e7_29_multi_tensor_l2norm_kernel_cu_0ab45fc84cuda3std6ranges3__45__cpo5ssizeE)
_ZN60_INTERNAL_14a5a7e7_29_multi_tensor_l2norm_kernel_cu_0ab45fc84cuda3std6ranges3__45__cpo5ssizeE:
	.zero		1
	.type		_ZN60_INTERNAL_14a5a7e7_29_multi_tensor_l2norm_kernel_cu_0ab45fc84cuda3std3__45__cpo3endE,@object
	.size		_ZN60_INTERNAL_14a5a7e7_29_multi_tensor_l2norm_kernel_cu_0ab45fc84cuda3std3__45__cpo3endE,(_ZN60_INTERNAL_14a5a7e7_29_multi_tensor_l2norm_kernel_cu_0ab45fc84cuda3std6ranges3__45__cpo4cendE - _ZN60_INTERNAL_14a5a7e7_29_multi_tensor_l2norm_kernel_cu_0ab45fc84cuda3std3__45__cpo3endE)
_ZN60_INTERNAL_14a5a7e7_29_multi_tensor_l2norm_kernel_cu_0ab45fc84cuda3std3__45__cpo3endE:
	.zero		1
	.type		_ZN60_INTERNAL_14a5a7e7_29_multi_tensor_l2norm_kernel_cu_0ab45fc84cuda3std6ranges3__45__cpo4cendE,@object
	.size		_ZN60_INTERNAL_14a5a7e7_29_multi_tensor_l2norm_kernel_cu_0ab45fc84cuda3std6ranges3__45__cpo4cendE,(_ZN60_INTERNAL_14a5a7e7_29_multi_tensor_l2norm_kernel_cu_0ab45fc84cuda3std3__45__cpo4rendE - _ZN60_INTERNAL_14a5a7e7_29_multi_tensor_l2norm_kernel_cu_0ab45fc84cuda3std6ranges3__45__cpo4cendE)
_ZN60_INTERNAL_14a5a7e7_29_multi_tensor_l2norm_kernel_cu_0ab45fc84cuda3std6ranges3__45__cpo4cendE:
	.zero		1
	.type		_ZN60_INTERNAL_14a5a7e7_29_multi_tensor_l2norm_kernel_cu_0ab45fc84cuda3std3__45__cpo4rendE,@object
	.size		_ZN60_INTERNAL_14a5a7e7_29_multi_tensor_l2norm_kernel_cu_0ab45fc84cuda3std3__45__cpo4rendE,(_ZN60_INTERNAL_14a5a7e7_29_multi_tensor_l2norm_kernel_cu_0ab45fc84cuda3std6ranges3__45__cpo4prevE - _ZN60_INTERNAL_14a5a7e7_29_multi_tensor_l2norm_kernel_cu_0ab45fc84cuda3std3__45__cpo4rendE)
_ZN60_INTERNAL_14a5a7e7_29_multi_tensor_l2norm_kernel_cu_0ab45fc84cuda3std3__45__cpo4rendE:
	.zero		1
	.type		_ZN60_INTERNAL_14a5a7e7_29_multi_tensor_l2norm_kernel_cu_0ab45fc84cuda3std6ranges3__45__cpo4prevE,@object
	.size		_ZN60_INTERNAL_14a5a7e7_29_multi_tensor_l2norm_kernel_cu_0ab45fc84cuda3std6ranges3__45__cpo4prevE,(_ZN60_INTERNAL_14a5a7e7_29_multi_tensor_l2norm_kernel_cu_0ab45fc84cuda3std6ranges3__45__cpo9iter_moveE - _ZN60_INTERNAL_14a5a7e7_29_multi_tensor_l2norm_kernel_cu_0ab45fc84cuda3std6ranges3__45__cpo4prevE)
_ZN60_INTERNAL_14a5a7e7_29_multi_tensor_l2norm_kernel_cu_0ab45fc84cuda3std6ranges3__45__cpo4prevE:
	.zero		1
	.type		_ZN60_INTERNAL_14a5a7e7_29_multi_tensor_l2norm_kernel_cu_0ab45fc84cuda3std6ranges3__45__cpo9iter_moveE,@object
	.size		_ZN60_INTERNAL_14a5a7e7_29_multi_tensor_l2norm_kernel_cu_0ab45fc84cuda3std6ranges3__45__cpo9iter_moveE,(.L_13 - _ZN60_INTERNAL_14a5a7e7_29_multi_tensor_l2norm_kernel_cu_0ab45fc84cuda3std6ranges3__45__cpo9iter_moveE)
_ZN60_INTERNAL_14a5a7e7_29_multi_tensor_l2norm_kernel_cu_0ab45fc84cuda3std6ranges3__45__cpo9iter_moveE:
	.zero		1
.L_13:


//--------------------- .nv.shared._Z25multi_tensor_apply_kernelI18TensorListMetadataILi1EE14MaxNormFunctorIfEJPfS4_biEEvlPViT_T0_DpT1_ --------------------------
	.section	.nv.shared._Z25multi_tensor_apply_kernelI18TensorListMetadataILi1EE14MaxNormFunctorIfEJPfS4_biEEvlPViT_T0_DpT1_,"aw",@nobits
	.sectionflags	@""
	.align	4
.nv.shared._Z25multi_tensor_apply_kernelI18TensorListMetadataILi1EE14MaxNormFunctorIfEJPfS4_biEEvlPViT_T0_DpT1_:
	.zero		3072


//--------------------- .nv.shared._Z25multi_tensor_apply_kernelI18TensorListMetadataILi1EE20UnscaleL2NormFunctorIN3c108BFloat16EEJPfS6_S6_biEEvlPViT_T0_DpT1_ --------------------------
	.section	.nv.shared._Z25multi_tensor_apply_kernelI18TensorListMetadataILi1EE20UnscaleL2NormFunctorIN3c108BFloat16EEJPfS6_S6_biEEvlPViT_T0_DpT1_,"aw",@nobits
	.sectionflags	@""
	.align	4
.nv.shared._Z25multi_tensor_apply_kernelI18TensorListMetadataILi1EE20UnscaleL2NormFunctorIN3c108BFloat16EEJPfS6_S6_biEEvlPViT_T0_DpT1_:
	.zero		3072


//--------------------- .nv.shared._Z25multi_tensor_apply_kernelI18TensorListMetadataILi1EE20UnscaleL2NormFunctorIN3c104HalfEEJPfS6_S6_biEEvlPViT_T0_DpT1_ --------------------------
	.section	.nv.shared._Z25multi_tensor_apply_kernelI18TensorListMetadataILi1EE20UnscaleL2NormFunctorIN3c104HalfEEJPfS6_S6_biEEvlPViT_T0_DpT1_,"aw",@nobits
	.sectionflags	@""
	.align	4
.nv.shared._Z25multi_tensor_apply_kernelI18TensorListMetadataILi1EE20UnscaleL2NormFunctorIN3c104HalfEEJPfS6_S6_biEEvlPViT_T0_DpT1_:
	.zero		3072


//--------------------- .nv.shared._Z25multi_tensor_apply_kernelI18TensorListMetadataILi1EE20UnscaleL2NormFunctorIfEJPfS4_S4_biEEvlPViT_T0_DpT1_ --------------------------
	.section	.nv.shared._Z25multi_tensor_apply_kernelI18TensorListMetadataILi1EE20UnscaleL2NormFunctorIfEJPfS4_S4_biEEvlPViT_T0_DpT1_,"aw",@nobits
	.sectionflags	@""
	.align	4
.nv.shared._Z25multi_tensor_apply_kernelI18TensorListMetadataILi1EE20UnscaleL2NormFunctorIfEJPfS4_S4_biEEvlPViT_T0_DpT1_:
	.zero		3072


//--------------------- .nv.shared._Z25multi_tensor_apply_kernelI18TensorListMetadataILi1EE13L2NormFunctorIN3c108BFloat16EEJPfS6_biEEvlPViT_T0_DpT1_ --------------------------
	.section	.nv.shared._Z25multi_tensor_apply_kernelI18TensorListMetadataILi1EE13L2NormFunctorIN3c108BFloat16EEJPfS6_biEEvlPViT_T0_DpT1_,"aw",@nobits
	.sectionflags	@""
	.align	4
.nv.shared._Z25multi_tensor_apply_kernelI18TensorListMetadataILi1EE13L2NormFunctorIN3c108BFloat16EEJPfS6_biEEvlPViT_T0_DpT1_:
	.zero		3072


//--------------------- .nv.shared._Z25multi_tensor_apply_kernelI18TensorListMetadataILi1EE13L2NormFunctorIN3c104HalfEEJPfS6_biEEvlPViT_T0_DpT1_ --------------------------
	.section	.nv.shared._Z25multi_tensor_apply_kernelI18TensorListMetadataILi1EE13L2NormFunctorIN3c104HalfEEJPfS6_biEEvlPViT_T0_DpT1_,"aw",@nobits
	.sectionflags	@""
	.align	4
.nv.shared._Z25multi_tensor_apply_kernelI18TensorListMetadataILi1EE13L2NormFunctorIN3c104HalfEEJPfS6_biEEvlPViT_T0_DpT1_:
	.zero		3072


//--------------------- .nv.shared._Z25multi_tensor_apply_kernelI18TensorListMetadataILi1EE13L2NormFunctorIfEJPfS4_biEEvlPViT_T0_DpT1_ --------------------------
	.section	.nv.shared._Z25multi_tensor_apply_kernelI18TensorListMetadataILi1EE13L2NormFunctorIfEJPfS4_biEEvlPViT_T0_DpT1_,"aw",@nobits
	.sectionflags	@""
	.align	4
.nv.shared._Z25multi_tensor_apply_kernelI18TensorListMetadataILi1EE13L2NormFunctorIfEJPfS4_biEEvlPViT_T0_DpT1_:
	.zero		3072


//--------------------- .nv.shared._Z10cleanup_v2PfS_S_S_biiff --------------------------
	.section	.nv.shared._Z10cleanup_v2PfS_S_S_biiff,"aw",@nobits
	.sectionflags	@""
	.align	4
.nv.shared._Z10cleanup_v2PfS_S_S_biiff:
	.zero		3072


//--------------------- .nv.shared._Z7cleanupPfS_S_S_bi --------------------------
	.section	.nv.shared._Z7cleanupPfS_S_S_bi,"aw",@nobits
	.sectionflags	@""
	.align	4
.nv.shared._Z7cleanupPfS_S_S_bi:
	.zero		3072


//--------------------- .nv.constant0._Z25multi_tensor_apply_kernelI18TensorListMetadataILi1EE14MaxNormFunctorIN3c104HalfEEJPfS6_biEEvlPViT_T0_DpT1_ --------------------------
	.section	.nv.constant0._Z25multi_tensor_apply_kernelI18TensorListMetadataILi1EE14MaxNormFunctorIN3c104HalfEEJPfS6_biEEvlPViT_T0_DpT1_,"a",@progbits
	.sectionflags	@""
	.align	4
.nv.constant0._Z25multi_tensor_apply_kernelI18TensorListMetadataILi1EE14MaxNormFunctorIN3c104HalfEEJPfS6_biEEvlPViT_T0_DpT1_:
	.zero		4312


//--------------------- .nv.constant0._Z25multi_tensor_apply_kernelI18TensorListMetadataILi1EE14MaxNormFunctorIfEJPfS4_biEEvlPViT_T0_DpT1_ --------------------------
	.section	.nv.constant0._Z25multi_tensor_apply_kernelI18TensorListMetadataILi1EE14MaxNormFunctorIfEJPfS4_biEEvlPViT_T0_DpT1_,"a",@progbits
	.sectionflags	@""
	.align	4
.nv.constant0._Z25multi_tensor_apply_kernelI18TensorListMetadataILi1EE14MaxNormFunctorIfEJPfS4_biEEvlPViT_T0_DpT1_:
	.zero		4312


//--------------------- .nv.constant0._Z25multi_tensor_apply_kernelI18TensorListMetadataILi1EE20UnscaleL2NormFunctorIN3c108BFloat16EEJPfS6_S6_biEEvlPViT_T0_DpT1_ --------------------------
	.section	.nv.constant0._Z25multi_tensor_apply_kernelI18TensorListMetadataILi1EE20UnscaleL2NormFunctorIN3c108BFloat16EEJPfS6_S6_biEEvlPViT_T0_DpT1_,"a",@progbits
	.sectionflags	@""
	.align	4
.nv.constant0._Z25multi_tensor_apply_kernelI18TensorListMetadataILi1EE20UnscaleL2NormFunctorIN3c108BFloat16EEJPfS6_S6_biEEvlPViT_T0_DpT1_:
	.zero		4320


//--------------------- .nv.constant0._Z25multi_tensor_apply_kernelI18TensorListMetadataILi1EE20UnscaleL2NormFunctorIN3c104HalfEEJPfS6_S6_biEEvlPViT_T0_DpT1_ --------------------------
	.section	.nv.constant0._Z25multi_tensor_apply_kernelI18TensorListMetadataILi1EE20UnscaleL2NormFunctorIN3c104HalfEEJPfS6_S6_biEEvlPViT_T0_DpT1_,"a",@progbits
	.sectionflags	@""
	.align	4
.nv.constant0._Z25multi_tensor_apply_kernelI18TensorListMetadataILi1EE20UnscaleL2NormFunctorIN3c104HalfEEJPfS6_S6_biEEvlPViT_T0_DpT1_:
	.zero		4320


//--------------------- .nv.constant0._Z25multi_tensor_apply_kernelI18TensorListMetadataILi1EE20UnscaleL2NormFunctorIfEJPfS4_S4_biEEvlPViT_T0_DpT1_ --------------------------
	.section	.nv.constant0._Z25multi_tensor_apply_kernelI18TensorListMetadataILi1EE20UnscaleL2NormFunctorIfEJPfS4_S4_biEEvlPViT_T0_DpT1_,"a",@progbits
	.sectionflags	@""
	.align	4
.nv.constant0._Z25multi_tensor_apply_kernelI18TensorListMetadataILi1EE20UnscaleL2NormFunctorIfEJPfS4_S4_biEEvlPViT_T0_DpT1_:
	.zero		4320


//--------------------- .nv.constant0._Z25multi_tensor_apply_kernelI18TensorListMetadataILi1EE13L2NormFunctorIN3c108BFloat16EEJPfS6_biEEvlPViT_T0_DpT1_ --------------------------
	.section	.nv.constant0._Z25multi_tensor_apply_kernelI18TensorListMetadataILi1EE13L2NormFunctorIN3c108BFloat16EEJPfS6_biEEvlPViT_T0_DpT1_,"a",@progbits
	.sectionflags	@""
	.align	4
.nv.constant0._Z25multi_tensor_apply_kernelI18TensorListMetadataILi1EE13L2NormFunctorIN3c108BFloat16EEJPfS6_biEEvlPViT_T0_DpT1_:
	.zero		4312


//--------------------- .nv.constant0._Z25multi_tensor_apply_kernelI18TensorListMetadataILi1EE13L2NormFunctorIN3c104HalfEEJPfS6_biEEvlPViT_T0_DpT1_ --------------------------
	.section	.nv.constant0._Z25multi_tensor_apply_kernelI18TensorListMetadataILi1EE13L2NormFunctorIN3c104HalfEEJPfS6_biEEvlPViT_T0_DpT1_,"a",@progbits
	.sectionflags	@""
	.align	4
.nv.constant0._Z25multi_tensor_apply_kernelI18TensorListMetadataILi1EE13L2NormFunctorIN3c104HalfEEJPfS6_biEEvlPViT_T0_DpT1_:
	.zero		4312


//--------------------- .nv.constant0._Z25multi_tensor_apply_kernelI18TensorListMetadataILi1EE13L2NormFunctorIfEJPfS4_biEEvlPViT_T0_DpT1_ --------------------------
	.section	.nv.constant0._Z25multi_tensor_apply_kernelI18TensorListMetadataILi1EE13L2NormFunctorIfEJPfS4_biEEvlPViT_T0_DpT1_,"a",@progbits
	.sectionflags	@""
	.align	4
.nv.constant0._Z25multi_tensor_apply_kernelI18TensorListMetadataILi1EE13L2NormFunctorIfEJPfS4_biEEvlPViT_T0_DpT1_:
	.zero		4312


//--------------------- .nv.constant0._Z10cleanup_v2PfS_S_S_biiff --------------------------
	.section	.nv.constant0._Z10cleanup_v2PfS_S_S_biiff,"a",@progbits
	.sectionflags	@""
	.align	4
.nv.constant0._Z10cleanup_v2PfS_S_S_biiff:
	.zero		948


//--------------------- .nv.constant0._Z7cleanupPfS_S_S_bi --------------------------
	.section	.nv.constant0._Z7cleanupPfS_S_S_bi,"a",@progbits
	.sectionflags	@""
	.align	4
.nv.constant0._Z7cleanupPfS_S_S_bi:
	.zero		936


//--------------------- SYMBOLS --------------------------

	.type		.nv.reservedSmem.offset0,@object
	.size		.nv.reservedSmem.offset0,0x4
	.type		.nv.reservedSmem.cap,@object
	.size		.nv.reservedSmem.cap,0x4
